// auto-generated by cutlass_sweep.gemm — config: {"arch": "sm_100", "cluster_m": 2, "cluster_n": 1, "dtype": "bf16", "dtype_b": "bf16", "layout": "nt", "stages": 0, "tile_k": 32, "tile_m": 64, "tile_n": 160}
#include "cutlass/cutlass.h"
#include "cutlass/gemm/collective/collective_builder.hpp"
#include "cutlass/gemm/device/gemm_universal_adapter.h"
#include "cutlass/gemm/kernel/gemm_universal.hpp"
#include "cutlass/epilogue/collective/collective_builder.hpp"

using ElemA = cutlass::bfloat16_t;
using ElemB = cutlass::bfloat16_t;
using ElemCD = cutlass::bfloat16_t;
using Acc  = float;
using TileShape    = cute::Shape<cute::_64, cute::_160, cute::_32>;
using ClusterShape = cute::Shape<cute::_2, cute::_1, cute::_1>;

using CollectiveEpilogue = typename cutlass::epilogue::collective::CollectiveBuilder<
    cutlass::arch::Sm100, cutlass::arch::OpClassTensorOp,
    TileShape, ClusterShape,
    cutlass::epilogue::collective::EpilogueTileAuto,
    Acc, Acc,
    ElemCD, cutlass::layout::RowMajor, 128 / cutlass::sizeof_bits<ElemCD>::value,
    ElemCD, cutlass::layout::RowMajor, 128 / cutlass::sizeof_bits<ElemCD>::value,
    cutlass::epilogue::collective::EpilogueScheduleAuto
  >::CollectiveOp;

using CollectiveMainloop = typename cutlass::gemm::collective::CollectiveBuilder<
    cutlass::arch::Sm100, cutlass::arch::OpClassTensorOp,
    ElemA, cutlass::layout::RowMajor, 128 / cutlass::sizeof_bits<ElemA>::value,
    ElemB, cutlass::layout::ColumnMajor, 128 / cutlass::sizeof_bits<ElemB>::value,
    Acc,
    TileShape, ClusterShape,
    cutlass::gemm::collective::StageCountAutoCarveout<static_cast<int>(sizeof(typename CollectiveEpilogue::SharedStorage))>,
    cutlass::gemm::collective::KernelScheduleAuto
  >::CollectiveOp;

using GemmKernel = cutlass::gemm::kernel::GemmUniversal<
    cute::Shape<int,int,int,int>,
    CollectiveMainloop,
    CollectiveEpilogue
>;
using Gemm = cutlass::gemm::device::GemmUniversalAdapter<GemmKernel>;

// Force the device kernel symbol into the cubin without needing a host main.
auto* _anchor = &cutlass::device_kernel<GemmKernel>;


// ===== COMPILED SASS (sm_100a) =====

	.target	sm_100a

	.elftype	@"ET_EXEC"


//--------------------- .note.nv.tkinfo           --------------------------
	.section	.note.nv.tkinfo,"",@"SHT_NOTE"
	.sectionflags	@"SHF_NOTE_NV_TKINFO"
	.tkinfo
        /*0018*/ 	.word	0x00000002
        /*0030*/ 	.string	""
        /*0030*/ 	.string	"ptxas"
        /*0030*/ 	.string	"Cuda compilation tools, release 13.0, V13.0.88"
        /*0030*/ 	.string	"Build cuda_13.0.r13.0/compiler.36424714_0"
        /*0030*/ 	.string	"-arch sm_100a -m 64 "



//--------------------- .note.nv.cuinfo           --------------------------
	.section	.note.nv.cuinfo,"",@"SHT_NOTE"
	.sectionflags	@"SHF_NOTE_NV_CUINFO"
        /*0018*/ 	.short	0x0002
        /*001a*/ 	.short	0x0064
        /*001c*/ 	.short	0x0082
	.zero		2


//--------------------- .nv.info                  --------------------------
	.section	.nv.info,"",@"SHT_CUDA_INFO"
	.align	4


	//----- nvinfo : EIATTR_REGCOUNT
	.align		4
        /*0000*/ 	.byte	0x04, 0x2f
        /*0002*/ 	.short	(.L_19 - .L_18)
	.align		4
.L_18:
        /*0004*/ 	.word	index@(_ZN7cutlass13device_kernelINS_4gemm6kernel13GemmUniversalIN4cute5tupleIJiiiiEEENS1_10collective13CollectiveMmaINS1_35MainloopSm100TmaUmmaWarpSpecializedILi13ELi2ELi4ENS5_IJNS4_1CILi2EEENSA_ILi1EEESC_EEEEENS5_IJNSA_ILi64EEENSA_ILi160EEENSA_ILi32EEEEEENS_10bfloat16_tENS5_IJlSC_lEEESJ_SK_NS4_8TiledMMAINS4_8MMA_AtomIJNS4_20SM100_MMA_F16BF16_SSISJ_SJ_fLi64ELi160ELNS4_4UMMA5MajorE0ELSP_0ELNSO_7ScaleInE0ELSQ_0EEEEEENS4_6LayoutINS5_IJSC_SC_SC_EEENS5_IJNSA_ILi0EEESV_SV_EEEEENS5_IJNS4_10UnderscoreESY_SY_EEEEENS4_13SM90_TMA_LOADENS4_14ComposedLayoutINS4_7SwizzleILi2ELi4ELi3EEENS4_18smem_ptr_flag_bitsILi16EEENST_INS5_IJNSA_ILi8EEESH_EEENS5_IJSH_SC_EEEEEEEvNS4_8identityENS4_23SM90_TMA_LOAD_MULTICASTES1B_vS1C_EENS_8epilogue10collective18CollectiveEpilogueINS1F_23Sm100TmaWarpSpecializedILi2ELi1ELi80ELb1ELb0EEEJSI_NS5_IJNST_ISF_SC_EENST_ISG_SC_EEEEESJ_SK_SJ_SK_NS1F_6fusion15FusionCallbacksIS1J_NS1N_17LinearCombinationISJ_fSJ_fLNS_15FloatRoundStyleE2EEESI_S1M_JEEENS4_5SM1004TMEM4LOAD26SM100_TMEM_LOAD_16dp256b4xES11_S1B_NS4_17SM75_U32x4_LDSM_NENS4_14SM90_TMA_STOREES1B_NS4_17SM90_U32x4_STSM_NENS4_39AutoVectorizingCopyWithAssumedAlignmentILi128EEEEEEvvEEEEvNT_6ParamsE)
        /*0008*/ 	.word	0x000000cb


	//----- nvinfo : EIATTR_FRAME_SIZE
	.align		4
.L_19:
        /*000c*/ 	.byte	0x04, 0x11
        /*000e*/ 	.short	(.L_21 - .L_20)
	.align		4
.L_20:
        /*0010*/ 	.word	index@($__internal_2_$__cuda_sm10x_tcgen05_guardrail_trap_unallocated_columns_being_dealloced)
        /*0014*/ 	.word	0x00000000


	//----- nvinfo : EIATTR_FRAME_SIZE
	.align		4
.L_21:
        /*0018*/ 	.byte	0x04, 0x11
        /*001a*/ 	.short	(.L_23 - .L_22)
	.align		4
.L_22:
        /*001c*/ 	.word	index@($__internal_1_$__cuda_sm10x_tcgen05_guardrail_trap_phase_invalid_during_alloc)
        /*0020*/ 	.word	0x00000000


	//----- nvinfo : EIATTR_FRAME_SIZE
	.align		4
.L_23:
        /*0024*/ 	.byte	0x04, 0x11
        /*0026*/ 	.short	(.L_25 - .L_24)
	.align		4
.L_24:
        /*0028*/ 	.word	index@($__internal_0_$__cuda_sm10x_tcgen05_guardrail_trap_col_being_dealloced_not_returned_by_alloc)
        /*002c*/ 	.word	0x00000000


	//----- nvinfo : EIATTR_FRAME_SIZE
	.align		4
.L_25:
        /*0030*/ 	.byte	0x04, 0x11
        /*0032*/ 	.short	(.L_27 - .L_26)
	.align		4
.L_26:
        /*0034*/ 	.word	index@(_ZN7cutlass13device_kernelINS_4gemm6kernel13GemmUniversalIN4cute5tupleIJiiiiEEENS1_10collective13CollectiveMmaINS1_35MainloopSm100TmaUmmaWarpSpecializedILi13ELi2ELi4ENS5_IJNS4_1CILi2EEENSA_ILi1EEESC_EEEEENS5_IJNSA_ILi64EEENSA_ILi160EEENSA_ILi32EEEEEENS_10bfloat16_tENS5_IJlSC_lEEESJ_SK_NS4_8TiledMMAINS4_8MMA_AtomIJNS4_20SM100_MMA_F16BF16_SSISJ_SJ_fLi64ELi160ELNS4_4UMMA5MajorE0ELSP_0ELNSO_7ScaleInE0ELSQ_0EEEEEENS4_6LayoutINS5_IJSC_SC_SC_EEENS5_IJNSA_ILi0EEESV_SV_EEEEENS5_IJNS4_10UnderscoreESY_SY_EEEEENS4_13SM90_TMA_LOADENS4_14ComposedLayoutINS4_7SwizzleILi2ELi4ELi3EEENS4_18smem_ptr_flag_bitsILi16EEENST_INS5_IJNSA_ILi8EEESH_EEENS5_IJSH_SC_EEEEEEEvNS4_8identityENS4_23SM90_TMA_LOAD_MULTICASTES1B_vS1C_EENS_8epilogue10collective18CollectiveEpilogueINS1F_23Sm100TmaWarpSpecializedILi2ELi1ELi80ELb1ELb0EEEJSI_NS5_IJNST_ISF_SC_EENST_ISG_SC_EEEEESJ_SK_SJ_SK_NS1F_6fusion15FusionCallbacksIS1J_NS1N_17LinearCombinationISJ_fSJ_fLNS_15FloatRoundStyleE2EEESI_S1M_JEEENS4_5SM1004TMEM4LOAD26SM100_TMEM_LOAD_16dp256b4xES11_S1B_NS4_17SM75_U32x4_LDSM_NENS4_14SM90_TMA_STOREES1B_NS4_17SM90_U32x4_STSM_NENS4_39AutoVectorizingCopyWithAssumedAlignmentILi128EEEEEEvvEEEEvNT_6ParamsE)
        /*0038*/ 	.word	0x00000000


	//----- nvinfo : EIATTR_MIN_STACK_SIZE
	.align		4
.L_27:
        /*003c*/ 	.byte	0x04, 0x12
        /*003e*/ 	.short	(.L_29 - .L_28)
	.align		4
.L_28:
        /*0040*/ 	.word	index@(_ZN7cutlass13device_kernelINS_4gemm6kernel13GemmUniversalIN4cute5tupleIJiiiiEEENS1_10collective13CollectiveMmaINS1_35MainloopSm100TmaUmmaWarpSpecializedILi13ELi2ELi4ENS5_IJNS4_1CILi2EEENSA_ILi1EEESC_EEEEENS5_IJNSA_ILi64EEENSA_ILi160EEENSA_ILi32EEEEEENS_10bfloat16_tENS5_IJlSC_lEEESJ_SK_NS4_8TiledMMAINS4_8MMA_AtomIJNS4_20SM100_MMA_F16BF16_SSISJ_SJ_fLi64ELi160ELNS4_4UMMA5MajorE0ELSP_0ELNSO_7ScaleInE0ELSQ_0EEEEEENS4_6LayoutINS5_IJSC_SC_SC_EEENS5_IJNSA_ILi0EEESV_SV_EEEEENS5_IJNS4_10UnderscoreESY_SY_EEEEENS4_13SM90_TMA_LOADENS4_14ComposedLayoutINS4_7SwizzleILi2ELi4ELi3EEENS4_18smem_ptr_flag_bitsILi16EEENST_INS5_IJNSA_ILi8EEESH_EEENS5_IJSH_SC_EEEEEEEvNS4_8identityENS4_23SM90_TMA_LOAD_MULTICASTES1B_vS1C_EENS_8epilogue10collective18CollectiveEpilogueINS1F_23Sm100TmaWarpSpecializedILi2ELi1ELi80ELb1ELb0EEEJSI_NS5_IJNST_ISF_SC_EENST_ISG_SC_EEEEESJ_SK_SJ_SK_NS1F_6fusion15FusionCallbacksIS1J_NS1N_17LinearCombinationISJ_fSJ_fLNS_15FloatRoundStyleE2EEESI_S1M_JEEENS4_5SM1004TMEM4LOAD26SM100_TMEM_LOAD_16dp256b4xES11_S1B_NS4_17SM75_U32x4_LDSM_NENS4_14SM90_TMA_STOREES1B_NS4_17SM90_U32x4_STSM_NENS4_39AutoVectorizingCopyWithAssumedAlignmentILi128EEEEEEvvEEEEvNT_6ParamsE)
        /*0044*/ 	.word	0x00000000
.L_29:


//--------------------- .nv.compat                --------------------------
	.section	.nv.compat,"",@"SHT_CUDA_COMPAT_INFO"
	.align	4
        /*0000*/ 	.byte	0x02, 0x09, 0x01, 0x00, 0x02, 0x02, 0x02, 0x00, 0x02, 0x05, 0x05, 0x00, 0x03, 0x07, 0x01, 0x01
        /*0010*/ 	.byte	0x02, 0x03, 0x01, 0x00, 0x02, 0x06, 0x01, 0x00, 0x04, 0x0b, 0x08, 0x00, 0x09, 0x00, 0x00, 0x00
        /*0020*/ 	.byte	0x00, 0x00, 0x00, 0x00


//--------------------- .nv.info._ZN7cutlass13device_kernelINS_4gemm6kernel13GemmUniversalIN4cute5tupleIJiiiiEEENS1_10collective13CollectiveMmaINS1_35MainloopSm100TmaUmmaWarpSpecializedILi13ELi2ELi4ENS5_IJNS4_1CILi2EEENSA_ILi1EEESC_EEEEENS5_IJNSA_ILi64EEENSA_ILi160EEENSA_ILi32EEEEEENS_10bfloat16_tENS5_IJlSC_lEEESJ_SK_NS4_8TiledMMAINS4_8MMA_AtomIJNS4_20SM100_MMA_F16BF16_SSISJ_SJ_fLi64ELi160ELNS4_4UMMA5MajorE0ELSP_0ELNSO_7ScaleInE0ELSQ_0EEEEEENS4_6LayoutINS5_IJSC_SC_SC_EEENS5_IJNSA_ILi0EEESV_SV_EEEEENS5_IJNS4_10UnderscoreESY_SY_EEEEENS4_13SM90_TMA_LOADENS4_14ComposedLayoutINS4_7SwizzleILi2ELi4ELi3EEENS4_18smem_ptr_flag_bitsILi16EEENST_INS5_IJNSA_ILi8EEESH_EEENS5_IJSH_SC_EEEEEEEvNS4_8identityENS4_23SM90_TMA_LOAD_MULTICASTES1B_vS1C_EENS_8epilogue10collective18CollectiveEpilogueINS1F_23Sm100TmaWarpSpecializedILi2ELi1ELi80ELb1ELb0EEEJSI_NS5_IJNST_ISF_SC_EENST_ISG_SC_EEEEESJ_SK_SJ_SK_NS1F_6fusion15FusionCallbacksIS1J_NS1N_17LinearCombinationISJ_fSJ_fLNS_15FloatRoundStyleE2EEESI_S1M_JEEENS4_5SM1004TMEM4LOAD26SM100_TMEM_LOAD_16dp256b4xES11_S1B_NS4_17SM75_U32x4_LDSM_NENS4_14SM90_TMA_STOREES1B_NS4_17SM90_U32x4_STSM_NENS4_39AutoVectorizingCopyWithAssumedAlignmentILi128EEEEEEvvEEEEvNT_6ParamsE --------------------------
	.section	.nv.info._ZN7cutlass13device_kernelINS_4gemm6kernel13GemmUniversalIN4cute5tupleIJiiiiEEENS1_10collective13CollectiveMmaINS1_35MainloopSm100TmaUmmaWarpSpecializedILi13ELi2ELi4ENS5_IJNS4_1CILi2EEENSA_ILi1EEESC_EEEEENS5_IJNSA_ILi64EEENSA_ILi160EEENSA_ILi32EEEEEENS_10bfloat16_tENS5_IJlSC_lEEESJ_SK_NS4_8TiledMMAINS4_8MMA_AtomIJNS4_20SM100_MMA_F16BF16_SSISJ_SJ_fLi64ELi160ELNS4_4UMMA5MajorE0ELSP_0ELNSO_7ScaleInE0ELSQ_0EEEEEENS4_6LayoutINS5_IJSC_SC_SC_EEENS5_IJNSA_ILi0EEESV_SV_EEEEENS5_IJNS4_10UnderscoreESY_SY_EEEEENS4_13SM90_TMA_LOADENS4_14ComposedLayoutINS4_7SwizzleILi2ELi4ELi3EEENS4_18smem_ptr_flag_bitsILi16EEENST_INS5_IJNSA_ILi8EEESH_EEENS5_IJSH_SC_EEEEEEEvNS4_8identityENS4_23SM90_TMA_LOAD_MULTICASTES1B_vS1C_EENS_8epilogue10collective18CollectiveEpilogueINS1F_23Sm100TmaWarpSpecializedILi2ELi1ELi80ELb1ELb0EEEJSI_NS5_IJNST_ISF_SC_EENST_ISG_SC_EEEEESJ_SK_SJ_SK_NS1F_6fusion15FusionCallbacksIS1J_NS1N_17LinearCombinationISJ_fSJ_fLNS_15FloatRoundStyleE2EEESI_S1M_JEEENS4_5SM1004TMEM4LOAD26SM100_TMEM_LOAD_16dp256b4xES11_S1B_NS4_17SM75_U32x4_LDSM_NENS4_14SM90_TMA_STOREES1B_NS4_17SM90_U32x4_STSM_NENS4_39AutoVectorizingCopyWithAssumedAlignmentILi128EEEEEEvvEEEEvNT_6ParamsE,"",@"SHT_CUDA_INFO"
	.sectionflags	@""
	.align	4


	//----- nvinfo : EIATTR_CUDA_API_VERSION
	.align		4
        /*0000*/ 	.byte	0x04, 0x37
        /*0002*/ 	.short	(.L_31 - .L_30)
.L_30:
        /*0004*/ 	.word	0x00000082


	//----- nvinfo : EIATTR_KPARAM_INFO
	.align		4
.L_31:
        /*0008*/ 	.byte	0x04, 0x17
        /*000a*/ 	.short	(.L_33 - .L_32)
.L_32:
        /*000c*/ 	.word	0x00000000
        /*0010*/ 	.short	0x0000
        /*0012*/ 	.short	0x0000
        /*0014*/ 	.byte	0x00, 0xf0, 0x01, 0x20


	//----- nvinfo : EIATTR_AT_ENTRY_FRAGMENTS
	.align		4
.L_33:
        /*0018*/ 	.byte	0x04, 0x4f
        /*001a*/ 	.short	(.L_35 - .L_34)


	//   ....[0]....
.L_34:
        /*001c*/ 	.word	0x00000006


	//----- nvinfo : EIATTR_RESERVED_SMEM_USED
	.align		4
.L_35:
        /*0020*/ 	.byte	0x01, 0x41
	.zero		2


	//----- nvinfo : EIATTR_SPARSE_MMA_MASK
	.align		4
        /*0024*/ 	.byte	0x03, 0x50
        /*0026*/ 	.short	0x0000


	//----- nvinfo : EIATTR_TCGEN05_1CTA_USED
	.align		4
        /*0028*/ 	.byte	0x01, 0x51
	.zero		2


	//----- nvinfo : EIATTR_MAXREG_COUNT
	.align		4
        /*002c*/ 	.byte	0x03, 0x1b
        /*002e*/ 	.short	0x00ff


	//----- nvinfo : EIATTR_NUM_BARRIERS
	.align		4
        /*0030*/ 	.byte	0x02, 0x4c
        /*0032*/ 	.byte	0x07
	.zero		1


	//----- nvinfo : EIATTR_EXTERNS
	.align		4
        /*0034*/ 	.byte	0x04, 0x0f
        /*0036*/ 	.short	(.L_37 - .L_36)


	//   ....[0]....
	.align		4
.L_36:
        /*0038*/ 	.word	index@(__assertfail)


	//----- nvinfo : EIATTR_MERCURY_ISA_VERSION
	.align		4
.L_37:
        /*003c*/ 	.byte	0x03, 0x5f
        /*003e*/ 	.short	0x0101


	//----- nvinfo : EIATTR_INT_WARP_WIDE_INSTR_OFFSETS
	.align		4
        /*0040*/ 	.byte	0x04, 0x31
        /*0042*/ 	.short	(.L_39 - .L_38)


	//   ....[0]....
.L_38:
        /*0044*/ 	.word	0x000041c0


	//   ....[1]....
        /*0048*/ 	.word	0x000041e0


	//   ....[2]....
        /*004c*/ 	.word	0x00004210


	//   ....[3]....
        /*0050*/ 	.word	0x00004e20


	//   ....[4]....
        /*0054*/ 	.word	0x00004e30


	//   ....[5]....
        /*0058*/ 	.word	0x00004ff0


	//   ....[6]....
        /*005c*/ 	.word	0x00005010


	//   ....[7]....
        /*0060*/ 	.word	0x00005070


	//   ....[8]....
        /*0064*/ 	.word	0x000050d0


	//----- nvinfo : EIATTR_COOP_GROUP_MASK_REGIDS
	.align		4
.L_39:
        /*0068*/ 	.byte	0x04, 0x29
        /*006a*/ 	.short	(.L_41 - .L_40)


	//   ....[0]....
.L_40:
        /*006c*/ 	.word	0xffffffff


	//   ....[1]....
        /*0070*/ 	.word	0xffffffff


	//   ....[2]....
        /*0074*/ 	.word	0xffffffff


	//   ....[3]....
        /*0078*/ 	.word	0xffffffff


	//   ....[4]....
        /*007c*/ 	.word	0xffffffff


	//   ....[5]....
        /*0080*/ 	.word	0xffffffff


	//   ....[6]....
        /*0084*/ 	.word	0xffffffff


	//   ....[7]....
        /*0088*/ 	.word	0xffffffff


	//   ....[8]....
        /*008c*/ 	.word	0xffffffff


	//   ....[9]....
        /*0090*/ 	.word	0xffffffff


	//   ....[10]....
        /*0094*/ 	.word	0xffffffff


	//   ....[11]....
        /*0098*/ 	.word	0xffffffff


	//   ....[12]....
        /*009c*/ 	.word	0xffffffff


	//   ....[13]....
        /*00a0*/ 	.word	0xffffffff


	//----- nvinfo : EIATTR_COOP_GROUP_INSTR_OFFSETS
	.align		4
.L_41:
        /*00a4*/ 	.byte	0x04, 0x28
        /*00a6*/ 	.short	(.L_43 - .L_42)


	//   ....[0]....
.L_42:
        /*00a8*/ 	.word	0x00000080


	//   ....[1]....
        /*00ac*/ 	.word	0x000004e0


	//   ....[2]....
        /*00b0*/ 	.word	0x000007c0


	//   ....[3]....
        /*00b4*/ 	.word	0x00000920


	//   ....[4]....
        /*00b8*/ 	.word	0x00000a20


	//   ....[5]....
        /*00bc*/ 	.word	0x00000b90


	//   ....[6]....
        /*00c0*/ 	.word	0x00000d30


	//   ....[7]....
        /*00c4*/ 	.word	0x00000ef0


	//   ....[8]....
        /*00c8*/ 	.word	0x000020f0


	//   ....[9]....
        /*00cc*/ 	.word	0x000034a0


	//   ....[10]....
        /*00d0*/ 	.word	0x000036b0


	//   ....[11]....
        /*00d4*/ 	.word	0x000036e0


	//   ....[12]....
        /*00d8*/ 	.word	0x000040a0


	//   ....[13]....
        /*00dc*/ 	.word	0x000042d0


	//----- nvinfo : EIATTR_VRC_CTA_INIT_COUNT
	.align		4
.L_43:
        /*00e0*/ 	.byte	0x02, 0x4a
        /*00e2*/ 	.byte	0x80
	.zero		1


	//----- nvinfo : EIATTR_SYSCALL_OFFSETS
	.align		4
        /*00e4*/ 	.byte	0x04, 0x46
        /*00e6*/ 	.short	(.L_45 - .L_44)


	//   ....[0]....
.L_44:
        /*00e8*/ 	.word	0x00005c80


	//   ....[1]....
        /*00ec*/ 	.word	0x00005d70


	//   ....[2]....
        /*00f0*/ 	.word	0x00006730


	//   ....[3]....
        /*00f4*/ 	.word	0x000068a0


	//   ....[4]....
        /*00f8*/ 	.word	0x00006a10


	//   ....[5]....
        /*00fc*/ 	.word	0x00006b80


	//   ....[6]....
        /*0100*/ 	.word	0x00006cf0


	//----- nvinfo : EIATTR_MBARRIER_INSTR_OFFSETS
	.align		4
.L_45:
        /*0104*/ 	.byte	0x04, 0x39
        /*0106*/ 	.short	(.L_47 - .L_46)


	//   ....[0]....
.L_46:
        /*0108*/ 	.word	0x00000600
        /*010c*/ 	.word	0x000000ff
        /*0110*/ 	.word	0x00000000
        /*0114*/ 	.short	0x0100
        /*0116*/ 	.byte	0x04
	.zero		1


	//   ....[1]....
        /*0118*/ 	.word	0x00000610
        /*011c*/ 	.word	0x000000ff
        /*0120*/ 	.word	0x00000068
        /*0124*/ 	.short	0x0100
        /*0126*/ 	.byte	0x04
	.zero		1


	//   ....[2]....
        /*0128*/ 	.word	0x00000620
        /*012c*/ 	.word	0x000000ff
        /*0130*/ 	.word	0x00000008
        /*0134*/ 	.short	0x0100
        /*0136*/ 	.byte	0x04
	.zero		1


	//   ....[3]....
        /*0138*/ 	.word	0x00000630
        /*013c*/ 	.word	0x000000ff
        /*0140*/ 	.word	0x00000070
        /*0144*/ 	.short	0x0100
        /*0146*/ 	.byte	0x04
	.zero		1


	//   ....[4]....
        /*0148*/ 	.word	0x00000640
        /*014c*/ 	.word	0x000000ff
        /*0150*/ 	.word	0x00000010
        /*0154*/ 	.short	0x0100
        /*0156*/ 	.byte	0x04
	.zero		1


	//   ....[5]....
        /*0158*/ 	.word	0x00000650
        /*015c*/ 	.word	0x000000ff
        /*0160*/ 	.word	0x00000078
        /*0164*/ 	.short	0x0100
        /*0166*/ 	.byte	0x04
	.zero		1


	//   ....[6]....
        /*0168*/ 	.word	0x00000660
        /*016c*/ 	.word	0x000000ff
        /*0170*/ 	.word	0x00000018
        /*0174*/ 	.short	0x0100
        /*0176*/ 	.byte	0x04
	.zero		1


	//   ....[7]....
        /*0178*/ 	.word	0x00000670
        /*017c*/ 	.word	0x000000ff
        /*0180*/ 	.word	0x00000080
        /*0184*/ 	.short	0x0100
        /*0186*/ 	.byte	0x04
	.zero		1


	//   ....[8]....
        /*0188*/ 	.word	0x00000680
        /*018c*/ 	.word	0x000000ff
        /*0190*/ 	.word	0x00000020
        /*0194*/ 	.short	0x0100
        /*0196*/ 	.byte	0x04
	.zero		1


	//   ....[9]....
        /*0198*/ 	.word	0x00000690
        /*019c*/ 	.word	0x000000ff
        /*01a0*/ 	.word	0x00000088
        /*01a4*/ 	.short	0x0100
        /*01a6*/ 	.byte	0x04
	.zero		1


	//   ....[10]....
        /*01a8*/ 	.word	0x000006a0
        /*01ac*/ 	.word	0x000000ff
        /*01b0*/ 	.word	0x00000028
        /*01b4*/ 	.short	0x0100
        /*01b6*/ 	.byte	0x04
	.zero		1


	//   ....[11]....
        /*01b8*/ 	.word	0x000006b0
        /*01bc*/ 	.word	0x000000ff
        /*01c0*/ 	.word	0x00000090
        /*01c4*/ 	.short	0x0100
        /*01c6*/ 	.byte	0x04
	.zero		1


	//   ....[12]....
        /*01c8*/ 	.word	0x000006c0
        /*01cc*/ 	.word	0x000000ff
        /*01d0*/ 	.word	0x00000030
        /*01d4*/ 	.short	0x0100
        /*01d6*/ 	.byte	0x04
	.zero		1


	//   ....[13]....
        /*01d8*/ 	.word	0x000006d0
        /*01dc*/ 	.word	0x000000ff
        /*01e0*/ 	.word	0x00000098
        /*01e4*/ 	.short	0x0100
        /*01e6*/ 	.byte	0x04
	.zero		1


	//   ....[14]....
        /*01e8*/ 	.word	0x000006e0
        /*01ec*/ 	.word	0x000000ff
        /*01f0*/ 	.word	0x00000038
        /*01f4*/ 	.short	0x0100
        /*01f6*/ 	.byte	0x04
	.zero		1


	//   ....[15]....
        /*01f8*/ 	.word	0x000006f0
        /*01fc*/ 	.word	0x000000ff
        /*0200*/ 	.word	0x000000a0
        /*0204*/ 	.short	0x0100
        /*0206*/ 	.byte	0x04
	.zero		1


	//   ....[16]....
        /*0208*/ 	.word	0x00000700
        /*020c*/ 	.word	0x000000ff
        /*0210*/ 	.word	0x00000040
        /*0214*/ 	.short	0x0100
        /*0216*/ 	.byte	0x04
	.zero		1


	//   ....[17]....
        /*0218*/ 	.word	0x00000710
        /*021c*/ 	.word	0x000000ff
        /*0220*/ 	.word	0x000000a8
        /*0224*/ 	.short	0x0100
        /*0226*/ 	.byte	0x04
	.zero		1


	//   ....[18]....
        /*0228*/ 	.word	0x00000720
        /*022c*/ 	.word	0x000000ff
        /*0230*/ 	.word	0x00000048
        /*0234*/ 	.short	0x0100
        /*0236*/ 	.byte	0x04
	.zero		1


	//   ....[19]....
        /*0238*/ 	.word	0x00000730
        /*023c*/ 	.word	0x000000ff
        /*0240*/ 	.word	0x000000b0
        /*0244*/ 	.short	0x0100
        /*0246*/ 	.byte	0x04
	.zero		1


	//   ....[20]....
        /*0248*/ 	.word	0x00000740
        /*024c*/ 	.word	0x000000ff
        /*0250*/ 	.word	0x00000050
        /*0254*/ 	.short	0x0100
        /*0256*/ 	.byte	0x04
	.zero		1


	//   ....[21]....
        /*0258*/ 	.word	0x00000750
        /*025c*/ 	.word	0x000000ff
        /*0260*/ 	.word	0x000000b8
        /*0264*/ 	.short	0x0100
        /*0266*/ 	.byte	0x04
	.zero		1


	//   ....[22]....
        /*0268*/ 	.word	0x00000760
        /*026c*/ 	.word	0x000000ff
        /*0270*/ 	.word	0x00000058
        /*0274*/ 	.short	0x0100
        /*0276*/ 	.byte	0x04
	.zero		1


	//   ....[23]....
        /*0278*/ 	.word	0x00000770
        /*027c*/ 	.word	0x000000ff
        /*0280*/ 	.word	0x000000c0
        /*0284*/ 	.short	0x0100
        /*0286*/ 	.byte	0x04
	.zero		1


	//   ....[24]....
        /*0288*/ 	.word	0x00000780
        /*028c*/ 	.word	0x000000ff
        /*0290*/ 	.word	0x00000060
        /*0294*/ 	.short	0x0100
        /*0296*/ 	.byte	0x04
	.zero		1


	//   ....[25]....
        /*0298*/ 	.word	0x00000790
        /*029c*/ 	.word	0x000000ff
        /*02a0*/ 	.word	0x000000c8
        /*02a4*/ 	.short	0x0100
        /*02a6*/ 	.byte	0x04
	.zero		1


	//   ....[26]....
        /*02a8*/ 	.word	0x000008d0
        /*02ac*/ 	.word	0x000000ff
        /*02b0*/ 	.word	0x000000d0
        /*02b4*/ 	.short	0x0100
        /*02b6*/ 	.byte	0x04
	.zero		1


	//   ....[27]....
        /*02b8*/ 	.word	0x000008e0
        /*02bc*/ 	.word	0x000000ff
        /*02c0*/ 	.word	0x000000e0
        /*02c4*/ 	.short	0x0100
        /*02c6*/ 	.byte	0x04
	.zero		1


	//   ....[28]....
        /*02c8*/ 	.word	0x000008f0
        /*02cc*/ 	.word	0x000000ff
        /*02d0*/ 	.word	0x000000d8
        /*02d4*/ 	.short	0x0100
        /*02d6*/ 	.byte	0x04
	.zero		1


	//   ....[29]....
        /*02d8*/ 	.word	0x00000900
        /*02dc*/ 	.word	0x000000ff
        /*02e0*/ 	.word	0x000000e8
        /*02e4*/ 	.short	0x0100
        /*02e6*/ 	.byte	0x04
	.zero		1


	//   ....[30]....
        /*02e8*/ 	.word	0x000009f0
        /*02ec*/ 	.word	0x000000ff
        /*02f0*/ 	.word	0x000000f0
        /*02f4*/ 	.short	0x0100
        /*02f6*/ 	.byte	0x06
	.zero		1


	//   ....[31]....
        /*02f8*/ 	.word	0x00000a00
        /*02fc*/ 	.word	0x000000ff
        /*0300*/ 	.word	0x000000f8
        /*0304*/ 	.short	0x0100
        /*0306*/ 	.byte	0x06
	.zero		1


	//   ....[32]....
        /*0308*/ 	.word	0x00000b40
        /*030c*/ 	.word	0x000000ff
        /*0310*/ 	.word	0x00000100
        /*0314*/ 	.short	0x0100
        /*0316*/ 	.byte	0x06
	.zero		1


	//   ....[33]....
        /*0318*/ 	.word	0x00000b50
        /*031c*/ 	.word	0x000000ff
        /*0320*/ 	.word	0x00000110
        /*0324*/ 	.short	0x0100
        /*0326*/ 	.byte	0x06
	.zero		1


	//   ....[34]....
        /*0328*/ 	.word	0x00000b60
        /*032c*/ 	.word	0x000000ff
        /*0330*/ 	.word	0x00000108
        /*0334*/ 	.short	0x0100
        /*0336*/ 	.byte	0x06
	.zero		1


	//   ....[35]....
        /*0338*/ 	.word	0x00000b70
        /*033c*/ 	.word	0x000000ff
        /*0340*/ 	.word	0x00000118
        /*0344*/ 	.short	0x0100
        /*0346*/ 	.byte	0x06
	.zero		1


	//   ....[36]....
        /*0348*/ 	.word	0x00000ca0
        /*034c*/ 	.word	0x000000ff
        /*0350*/ 	.word	0x00000120
        /*0354*/ 	.short	0x0100
        /*0356*/ 	.byte	0x04
	.zero		1


	//   ....[37]....
        /*0358*/ 	.word	0x00000cb0
        /*035c*/ 	.word	0x000000ff
        /*0360*/ 	.word	0x00000140
        /*0364*/ 	.short	0x0100
        /*0366*/ 	.byte	0x04
	.zero		1


	//   ....[38]....
        /*0368*/ 	.word	0x00000cc0
        /*036c*/ 	.word	0x000000ff
        /*0370*/ 	.word	0x00000128
        /*0374*/ 	.short	0x0100
        /*0376*/ 	.byte	0x04
	.zero		1


	//   ....[39]....
        /*0378*/ 	.word	0x00000cd0
        /*037c*/ 	.word	0x000000ff
        /*0380*/ 	.word	0x00000148
        /*0384*/ 	.short	0x0100
        /*0386*/ 	.byte	0x04
	.zero		1


	//   ....[40]....
        /*0388*/ 	.word	0x00000ce0
        /*038c*/ 	.word	0x000000ff
        /*0390*/ 	.word	0x00000130
        /*0394*/ 	.short	0x0100
        /*0396*/ 	.byte	0x04
	.zero		1


	//   ....[41]....
        /*0398*/ 	.word	0x00000cf0
        /*039c*/ 	.word	0x000000ff
        /*03a0*/ 	.word	0x00000150
        /*03a4*/ 	.short	0x0100
        /*03a6*/ 	.byte	0x04
	.zero		1


	//   ....[42]....
        /*03a8*/ 	.word	0x00000d00
        /*03ac*/ 	.word	0x000000ff
        /*03b0*/ 	.word	0x00000138
        /*03b4*/ 	.short	0x0100
        /*03b6*/ 	.byte	0x04
	.zero		1


	//   ....[43]....
        /*03b8*/ 	.word	0x00000d10
        /*03bc*/ 	.word	0x000000ff
        /*03c0*/ 	.word	0x00000158
        /*03c4*/ 	.short	0x0100
        /*03c6*/ 	.byte	0x04
	.zero		1


	//   ....[44]....
        /*03c8*/ 	.word	0x00000e00
        /*03cc*/ 	.word	0x000000ff
        /*03d0*/ 	.word	0x00000160
        /*03d4*/ 	.short	0x0100
        /*03d6*/ 	.byte	0x04
	.zero		1


	//   ....[45]....
        /*03d8*/ 	.word	0x00000e10
        /*03dc*/ 	.word	0x000000ff
        /*03e0*/ 	.word	0x00000170
        /*03e4*/ 	.short	0x0100
        /*03e6*/ 	.byte	0x04
	.zero		1


	//   ....[46]....
        /*03e8*/ 	.word	0x00000e20
        /*03ec*/ 	.word	0x000000ff
        /*03f0*/ 	.word	0x00000168
        /*03f4*/ 	.short	0x0100
        /*03f6*/ 	.byte	0x04
	.zero		1


	//   ....[47]....
        /*03f8*/ 	.word	0x00000e30
        /*03fc*/ 	.word	0x000000ff
        /*0400*/ 	.word	0x00000178
        /*0404*/ 	.short	0x0100
        /*0406*/ 	.byte	0x04
	.zero		1


	//   ....[48]....
        /*0408*/ 	.word	0x00001990
        /*040c*/ 	.word	0x00000000
        /*0410*/ 	.word	0x00000170
        /*0414*/ 	.short	0x010a
        /*0416*/ 	.byte	0xff
	.zero		1


	//   ....[49]....
        /*0418*/ 	.word	0x000019b0
        /*041c*/ 	.word	0x00000000
        /*0420*/ 	.word	0x00000160
        /*0424*/ 	.short	0x0101
        /*0426*/ 	.byte	0xff
	.zero		1


	//   ....[50]....
        /*0428*/ 	.word	0x00001a70
        /*042c*/ 	.word	0x000000ff
        /*0430*/ 	.word	0x00000068
        /*0434*/ 	.short	0x010a
        /*0436*/ 	.byte	0x06
	.zero		1


	//   ....[51]....
        /*0438*/ 	.word	0x00001af0
        /*043c*/ 	.word	0x000000ff
        /*0440*/ 	.word	0x00000068
        /*0444*/ 	.short	0x010a
        /*0446*/ 	.byte	0x21
	.zero		1


	//   ....[52]....
        /*0448*/ 	.word	0x00001c80
        /*044c*/ 	.word	0x000000ff
        /*0450*/ 	.word	0x00000068
        /*0454*/ 	.short	0x010a
        /*0456*/ 	.byte	0x06
	.zero		1


	//   ....[53]....
        /*0458*/ 	.word	0x00001db0
        /*045c*/ 	.word	0x000000ff
        /*0460*/ 	.word	0x000000f8
        /*0464*/ 	.short	0x0101
        /*0466*/ 	.byte	0x0f
	.zero		1


	//   ....[54]....
        /*0468*/ 	.word	0x00001dd0
        /*046c*/ 	.word	0x000000ff
        /*0470*/ 	.word	0x00000068
        /*0474*/ 	.short	0x010a
        /*0476*/ 	.byte	0x06
	.zero		1


	//   ....[55]....
        /*0478*/ 	.word	0x00001e50
        /*047c*/ 	.word	0x000000ff
        /*0480*/ 	.word	0x00000068
        /*0484*/ 	.short	0x010a
        /*0486*/ 	.byte	0x09
	.zero		1


	//   ....[56]....
        /*0488*/ 	.word	0x00001fe0
        /*048c*/ 	.word	0x000000ff
        /*0490*/ 	.word	0x00000068
        /*0494*/ 	.short	0x010a
        /*0496*/ 	.byte	0x07
	.zero		1


	//   ....[57]....
        /*0498*/ 	.word	0x00002120
        /*049c*/ 	.word	0x00000003
        /*04a0*/ 	.word	0x00000100
        /*04a4*/ 	.short	0x010a
        /*04a6*/ 	.byte	0xff
	.zero		1


	//   ....[58]....
        /*04a8*/ 	.word	0x00002270
        /*04ac*/ 	.word	0x00000000
        /*04b0*/ 	.word	0x00000000
        /*04b4*/ 	.short	0x0101
        /*04b6*/ 	.byte	0xff
	.zero		1


	//   ....[59]....
        /*04b8*/ 	.word	0x00002810
        /*04bc*/ 	.word	0x000000ff
        /*04c0*/ 	.word	0x00000000
        /*04c4*/ 	.short	0x010a
        /*04c6*/ 	.byte	0x04
	.zero		1


	//   ....[60]....
        /*04c8*/ 	.word	0x000028a0
        /*04cc*/ 	.word	0x000000ff
        /*04d0*/ 	.word	0x00000000
        /*04d4*/ 	.short	0x010a
        /*04d6*/ 	.byte	0x05
	.zero		1


	//   ....[61]....
        /*04d8*/ 	.word	0x00002930
        /*04dc*/ 	.word	0x000000ff
        /*04e0*/ 	.word	0x00000000
        /*04e4*/ 	.short	0x010a
        /*04e6*/ 	.byte	0x05
	.zero		1


	//   ....[62]....
        /*04e8*/ 	.word	0x000029c0
        /*04ec*/ 	.word	0x000000ff
        /*04f0*/ 	.word	0x00000000
        /*04f4*/ 	.short	0x010a
        /*04f6*/ 	.byte	0x05
	.zero		1


	//   ....[63]....
        /*04f8*/ 	.word	0x00002a50
        /*04fc*/ 	.word	0x000000ff
        /*0500*/ 	.word	0x00000000
        /*0504*/ 	.short	0x010a
        /*0506*/ 	.byte	0x05
	.zero		1


	//   ....[64]....
        /*0508*/ 	.word	0x00002ae0
        /*050c*/ 	.word	0x000000ff
        /*0510*/ 	.word	0x00000000
        /*0514*/ 	.short	0x010a
        /*0516*/ 	.byte	0x05
	.zero		1


	//   ....[65]....
        /*0518*/ 	.word	0x00002b70
        /*051c*/ 	.word	0x000000ff
        /*0520*/ 	.word	0x00000000
        /*0524*/ 	.short	0x010a
        /*0526*/ 	.byte	0x05
	.zero		1


	//   ....[66]....
        /*0528*/ 	.word	0x00002c00
        /*052c*/ 	.word	0x000000ff
        /*0530*/ 	.word	0x00000000
        /*0534*/ 	.short	0x010a
        /*0536*/ 	.byte	0x05
	.zero		1


	//   ....[67]....
        /*0538*/ 	.word	0x00002c90
        /*053c*/ 	.word	0x000000ff
        /*0540*/ 	.word	0x00000000
        /*0544*/ 	.short	0x010a
        /*0546*/ 	.byte	0x05
	.zero		1


	//   ....[68]....
        /*0548*/ 	.word	0x00002d20
        /*054c*/ 	.word	0x000000ff
        /*0550*/ 	.word	0x00000000
        /*0554*/ 	.short	0x010a
        /*0556*/ 	.byte	0x05
	.zero		1


	//   ....[69]....
        /*0558*/ 	.word	0x00002db0
        /*055c*/ 	.word	0x000000ff
        /*0560*/ 	.word	0x00000000
        /*0564*/ 	.short	0x010a
        /*0566*/ 	.byte	0x05
	.zero		1


	//   ....[70]....
        /*0568*/ 	.word	0x00002e40
        /*056c*/ 	.word	0x000000ff
        /*0570*/ 	.word	0x00000000
        /*0574*/ 	.short	0x010a
        /*0576*/ 	.byte	0x05
	.zero		1


	//   ....[71]....
        /*0578*/ 	.word	0x00002ee0
        /*057c*/ 	.word	0x00000000
        /*0580*/ 	.word	0x00000000
        /*0584*/ 	.short	0x010a
        /*0586*/ 	.byte	0xff
	.zero		1


	//   ....[72]....
        /*0588*/ 	.word	0x00003000
        /*058c*/ 	.word	0x00000002
        /*0590*/ 	.word	0x00000160
        /*0594*/ 	.short	0x010a
        /*0596*/ 	.byte	0xff
	.zero		1


	//   ....[73]....
        /*0598*/ 	.word	0x00003060
        /*059c*/ 	.word	0x00000004
        /*05a0*/ 	.word	0x00000000
        /*05a4*/ 	.short	0x0101
        /*05a6*/ 	.byte	0xff
	.zero		1


	//   ....[74]....
        /*05a8*/ 	.word	0x00003080
        /*05ac*/ 	.word	0x000000ff
        /*05b0*/ 	.word	0x00000110
        /*05b4*/ 	.short	0x010a
        /*05b6*/ 	.byte	0x04
	.zero		1


	//   ....[75]....
        /*05b8*/ 	.word	0x000031a0
        /*05bc*/ 	.word	0x00000002
        /*05c0*/ 	.word	0x00000100
        /*05c4*/ 	.short	0x010a
        /*05c6*/ 	.byte	0xff
	.zero		1


	//   ....[76]....
        /*05c8*/ 	.word	0x000032b0
        /*05cc*/ 	.word	0x00000002
        /*05d0*/ 	.word	0x00000000
        /*05d4*/ 	.short	0x0101
        /*05d6*/ 	.byte	0xff
	.zero		1


	//   ....[77]....
        /*05d8*/ 	.word	0x00003340
        /*05dc*/ 	.word	0x000000ff
        /*05e0*/ 	.word	0x00000110
        /*05e4*/ 	.short	0x0106
        /*05e6*/ 	.byte	0x04
	.zero		1


	//   ....[78]....
        /*05e8*/ 	.word	0x00003360
        /*05ec*/ 	.word	0x000000ff
        /*05f0*/ 	.word	0x00000110
        /*05f4*/ 	.short	0x010a
        /*05f6*/ 	.byte	0x04
	.zero		1


	//   ....[79]....
        /*05f8*/ 	.word	0x000033f0
        /*05fc*/ 	.word	0x000000ff
        /*0600*/ 	.word	0x00000110
        /*0604*/ 	.short	0x0106
        /*0606*/ 	.byte	0x06
	.zero		1


	//   ....[80]....
        /*0608*/ 	.word	0x00003430
        /*060c*/ 	.word	0x00000000
        /*0610*/ 	.word	0x00000110
        /*0614*/ 	.short	0x010a
        /*0616*/ 	.byte	0xff
	.zero		1


	//   ....[81]....
        /*0618*/ 	.word	0x00003940
        /*061c*/ 	.word	0x00000000
        /*0620*/ 	.word	0x00000100
        /*0624*/ 	.short	0x010a
        /*0626*/ 	.byte	0xff
	.zero		1


	//   ....[82]....
        /*0628*/ 	.word	0x00003a40
        /*062c*/ 	.word	0x00000003
        /*0630*/ 	.word	0x00000000
        /*0634*/ 	.short	0x0101
        /*0636*/ 	.byte	0xff
	.zero		1


	//   ....[83]....
        /*0638*/ 	.word	0x00003a50
        /*063c*/ 	.word	0x000000ff
        /*0640*/ 	.word	0x00000000
        /*0644*/ 	.short	0x010a
        /*0646*/ 	.byte	0x05
	.zero		1


	//   ....[84]....
        /*0648*/ 	.word	0x00003ad0
        /*064c*/ 	.word	0x000000ff
        /*0650*/ 	.word	0x00000140
        /*0654*/ 	.short	0x010a
        /*0656*/ 	.byte	0x17
	.zero		1


	//   ....[85]....
        /*0658*/ 	.word	0x00003ba0
        /*065c*/ 	.word	0x000000ff
        /*0660*/ 	.word	0x00000000
        /*0664*/ 	.short	0x010a
        /*0666*/ 	.byte	0x07
	.zero		1


	//   ....[86]....
        /*0668*/ 	.word	0x00003ce0
        /*066c*/ 	.word	0x000000ff
        /*0670*/ 	.word	0x00000000
        /*0674*/ 	.short	0x010a
        /*0676*/ 	.byte	0x06
	.zero		1


	//   ....[87]....
        /*0678*/ 	.word	0x00003ed0
        /*067c*/ 	.word	0x000000ff
        /*0680*/ 	.word	0x00000000
        /*0684*/ 	.short	0x010a
        /*0686*/ 	.byte	0x04
	.zero		1


	//   ....[88]....
        /*0688*/ 	.word	0x00003f60
        /*068c*/ 	.word	0x000000ff
        /*0690*/ 	.word	0x00000000
        /*0694*/ 	.short	0x010a
        /*0696*/ 	.byte	0x05
	.zero		1


	//   ....[89]....
        /*0698*/ 	.word	0x00003ff0
        /*069c*/ 	.word	0x000000ff
        /*06a0*/ 	.word	0x00000000
        /*06a4*/ 	.short	0x010a
        /*06a6*/ 	.byte	0x05
	.zero		1


	//   ....[90]....
        /*06a8*/ 	.word	0x00004080
        /*06ac*/ 	.word	0x000000ff
        /*06b0*/ 	.word	0x00000000
        /*06b4*/ 	.short	0x010a
        /*06b6*/ 	.byte	0x04
	.zero		1


	//   ....[91]....
        /*06b8*/ 	.word	0x00004560
        /*06bc*/ 	.word	0x00000003
        /*06c0*/ 	.word	0x00000100
        /*06c4*/ 	.short	0x010a
        /*06c6*/ 	.byte	0xff
	.zero		1


	//   ....[92]....
        /*06c8*/ 	.word	0x000046d0
        /*06cc*/ 	.word	0x00000000
        /*06d0*/ 	.word	0x00000000
        /*06d4*/ 	.short	0x0101
        /*06d6*/ 	.byte	0xff
	.zero		1


	//   ....[93]....
        /*06d8*/ 	.word	0x00004b80
        /*06dc*/ 	.word	0x000000ff
        /*06e0*/ 	.word	0x000000f8
        /*06e4*/ 	.short	0x010a
        /*06e6*/ 	.byte	0x06
	.zero		1


	//   ....[94]....
        /*06e8*/ 	.word	0x00004d50
        /*06ec*/ 	.word	0x000000ff
        /*06f0*/ 	.word	0x000000e0
        /*06f4*/ 	.short	0x010a
        /*06f6*/ 	.byte	0x07
	.zero		1


	//   ....[95]....
        /*06f8*/ 	.word	0x00005110
        /*06fc*/ 	.word	0x000000ff
        /*0700*/ 	.word	0x000000d0
        /*0704*/ 	.short	0x010b
        /*0706*/ 	.byte	0x07
	.zero		1


	//   ....[96]....
        /*0708*/ 	.word	0x00005120
        /*070c*/ 	.word	0x000000ff
        /*0710*/ 	.word	0x00000000
        /*0714*/ 	.short	0x0101
        /*0716*/ 	.byte	0x04
	.zero		1


	//   ....[97]....
        /*0718*/ 	.word	0x00005170
        /*071c*/ 	.word	0x000000ff
        /*0720*/ 	.word	0x00000000
        /*0724*/ 	.short	0x010a
        /*0726*/ 	.byte	0x04
	.zero		1


	//   ....[98]....
        /*0728*/ 	.word	0x00005210
        /*072c*/ 	.word	0x00000000
        /*0730*/ 	.word	0x00000000
        /*0734*/ 	.short	0x010a
        /*0736*/ 	.byte	0xff
	.zero		1


	//   ....[99]....
        /*0738*/ 	.word	0x00005540
        /*073c*/ 	.word	0x00000008
        /*0740*/ 	.word	0x00000100
        /*0744*/ 	.short	0x010a
        /*0746*/ 	.byte	0xff
	.zero		1


	//   ....[100]....
        /*0748*/ 	.word	0x000056c0
        /*074c*/ 	.word	0x00000000
        /*0750*/ 	.word	0x00000000
        /*0754*/ 	.short	0x0101
        /*0756*/ 	.byte	0xff
	.zero		1


	//   ....[101]....
        /*0758*/ 	.word	0x000061c0
        /*075c*/ 	.word	0x00000000
        /*0760*/ 	.word	0x000000d0
        /*0764*/ 	.short	0x010a
        /*0766*/ 	.byte	0xff
	.zero		1


	//   ....[102]....
        /*0768*/ 	.word	0x00006200
        /*076c*/ 	.word	0x00000097
        /*0770*/ 	.word	0x00000120
        /*0774*/ 	.short	0x010a
        /*0776*/ 	.byte	0xff
	.zero		1


	//   ....[103]....
        /*0778*/ 	.word	0x00006300
        /*077c*/ 	.word	0x00000000
        /*0780*/ 	.word	0x000000d0
        /*0784*/ 	.short	0x010a
        /*0786*/ 	.byte	0xff
	.zero		1


	//   ....[104]....
        /*0788*/ 	.word	0x00006610
        /*078c*/ 	.word	0x00000097
        /*0790*/ 	.word	0x00000120
        /*0794*/ 	.short	0x010a
        /*0796*/ 	.byte	0xff
	.zero		1


	//   ....[105]....
        /*0798*/ 	.word	0x00007030
        /*079c*/ 	.word	0x000000ff
        /*07a0*/ 	.word	0x00000000
        /*07a4*/ 	.short	0x0101
        /*07a6*/ 	.byte	0x04
	.zero		1


	//   ....[106]....
        /*07a8*/ 	.word	0x00008380
        /*07ac*/ 	.word	0x00000000
        /*07b0*/ 	.word	0x00000000
        /*07b4*/ 	.short	0x0101
        /*07b6*/ 	.byte	0xff
	.zero		1


	//   ....[107]....
        /*07b8*/ 	.word	0x00008620
        /*07bc*/ 	.word	0x00000000
        /*07c0*/ 	.word	0x00000170
        /*07c4*/ 	.short	0x010a
        /*07c6*/ 	.byte	0xff
	.zero		1


	//   ....[108]....
        /*07c8*/ 	.word	0x00008680
        /*07cc*/ 	.word	0x00000000
        /*07d0*/ 	.word	0x00000068
        /*07d4*/ 	.short	0x010a
        /*07d6*/ 	.byte	0xff
	.zero		1


	//   ....[109]....
        /*07d8*/ 	.word	0x000086e0
        /*07dc*/ 	.word	0x00000000
        /*07e0*/ 	.word	0x00000068
        /*07e4*/ 	.short	0x010a
        /*07e6*/ 	.byte	0xff
	.zero		1


	//   ....[110]....
        /*07e8*/ 	.word	0x00008730
        /*07ec*/ 	.word	0x00000003
        /*07f0*/ 	.word	0x00000100
        /*07f4*/ 	.short	0x010a
        /*07f6*/ 	.byte	0xff
	.zero		1


	//   ....[111]....
        /*07f8*/ 	.word	0x00008790
        /*07fc*/ 	.word	0x00000000
        /*0800*/ 	.word	0x00000000
        /*0804*/ 	.short	0x010a
        /*0806*/ 	.byte	0xff
	.zero		1


	//   ....[112]....
        /*0808*/ 	.word	0x000087f0
        /*080c*/ 	.word	0x00000000
        /*0810*/ 	.word	0x00000000
        /*0814*/ 	.short	0x010a
        /*0816*/ 	.byte	0xff
	.zero		1


	//   ....[113]....
        /*0818*/ 	.word	0x00008850
        /*081c*/ 	.word	0x00000000
        /*0820*/ 	.word	0x00000000
        /*0824*/ 	.short	0x010a
        /*0826*/ 	.byte	0xff
	.zero		1


	//   ....[114]....
        /*0828*/ 	.word	0x000088b0
        /*082c*/ 	.word	0x00000000
        /*0830*/ 	.word	0x00000000
        /*0834*/ 	.short	0x010a
        /*0836*/ 	.byte	0xff
	.zero		1


	//   ....[115]....
        /*0838*/ 	.word	0x00008910
        /*083c*/ 	.word	0x00000000
        /*0840*/ 	.word	0x00000000
        /*0844*/ 	.short	0x010a
        /*0846*/ 	.byte	0xff
	.zero		1


	//   ....[116]....
        /*0848*/ 	.word	0x00008970
        /*084c*/ 	.word	0x00000000
        /*0850*/ 	.word	0x00000000
        /*0854*/ 	.short	0x010a
        /*0856*/ 	.byte	0xff
	.zero		1


	//   ....[117]....
        /*0858*/ 	.word	0x000089d0
        /*085c*/ 	.word	0x00000000
        /*0860*/ 	.word	0x00000000
        /*0864*/ 	.short	0x010a
        /*0866*/ 	.byte	0xff
	.zero		1


	//   ....[118]....
        /*0868*/ 	.word	0x00008a30
        /*086c*/ 	.word	0x00000000
        /*0870*/ 	.word	0x00000000
        /*0874*/ 	.short	0x010a
        /*0876*/ 	.byte	0xff
	.zero		1


	//   ....[119]....
        /*0878*/ 	.word	0x00008a90
        /*087c*/ 	.word	0x00000000
        /*0880*/ 	.word	0x00000000
        /*0884*/ 	.short	0x010a
        /*0886*/ 	.byte	0xff
	.zero		1


	//   ....[120]....
        /*0888*/ 	.word	0x00008af0
        /*088c*/ 	.word	0x00000000
        /*0890*/ 	.word	0x00000000
        /*0894*/ 	.short	0x010a
        /*0896*/ 	.byte	0xff
	.zero		1


	//   ....[121]....
        /*0898*/ 	.word	0x00008b50
        /*089c*/ 	.word	0x00000000
        /*08a0*/ 	.word	0x00000000
        /*08a4*/ 	.short	0x010a
        /*08a6*/ 	.byte	0xff
	.zero		1


	//   ....[122]....
        /*08a8*/ 	.word	0x00008bb0
        /*08ac*/ 	.word	0x00000000
        /*08b0*/ 	.word	0x00000000
        /*08b4*/ 	.short	0x010a
        /*08b6*/ 	.byte	0xff
	.zero		1


	//   ....[123]....
        /*08b8*/ 	.word	0x00008c00
        /*08bc*/ 	.word	0x00000002
        /*08c0*/ 	.word	0x00000160
        /*08c4*/ 	.short	0x010a
        /*08c6*/ 	.byte	0xff
	.zero		1


	//   ....[124]....
        /*08c8*/ 	.word	0x00008c60
        /*08cc*/ 	.word	0x00000002
        /*08d0*/ 	.word	0x00000110
        /*08d4*/ 	.short	0x010a
        /*08d6*/ 	.byte	0xff
	.zero		1


	//   ....[125]....
        /*08d8*/ 	.word	0x00008cb0
        /*08dc*/ 	.word	0x00000002
        /*08e0*/ 	.word	0x00000100
        /*08e4*/ 	.short	0x010a
        /*08e6*/ 	.byte	0xff
	.zero		1


	//   ....[126]....
        /*08e8*/ 	.word	0x00008d10
        /*08ec*/ 	.word	0x00000000
        /*08f0*/ 	.word	0x00000110
        /*08f4*/ 	.short	0x010a
        /*08f6*/ 	.byte	0xff
	.zero		1


	//   ....[127]....
        /*08f8*/ 	.word	0x00008d60
        /*08fc*/ 	.word	0x00000000
        /*0900*/ 	.word	0x00000100
        /*0904*/ 	.short	0x010a
        /*0906*/ 	.byte	0xff
	.zero		1


	//   ....[128]....
        /*0908*/ 	.word	0x00008dc0
        /*090c*/ 	.word	0x00000003
        /*0910*/ 	.word	0x00000140
        /*0914*/ 	.short	0x010a
        /*0916*/ 	.byte	0xff
	.zero		1


	//   ....[129]....
        /*0918*/ 	.word	0x00008e20
        /*091c*/ 	.word	0x00000000
        /*0920*/ 	.word	0x00000000
        /*0924*/ 	.short	0x010a
        /*0926*/ 	.byte	0xff
	.zero		1


	//   ....[130]....
        /*0928*/ 	.word	0x00008e80
        /*092c*/ 	.word	0x00000000
        /*0930*/ 	.word	0x00000000
        /*0934*/ 	.short	0x010a
        /*0936*/ 	.byte	0xff
	.zero		1


	//   ....[131]....
        /*0938*/ 	.word	0x00008ee0
        /*093c*/ 	.word	0x00000000
        /*0940*/ 	.word	0x00000000
        /*0944*/ 	.short	0x010a
        /*0946*/ 	.byte	0xff
	.zero		1


	//   ....[132]....
        /*0948*/ 	.word	0x00008f40
        /*094c*/ 	.word	0x00000000
        /*0950*/ 	.word	0x00000000
        /*0954*/ 	.short	0x010a
        /*0956*/ 	.byte	0xff
	.zero		1


	//   ....[133]....
        /*0958*/ 	.word	0x00008fa0
        /*095c*/ 	.word	0x00000000
        /*0960*/ 	.word	0x00000000
        /*0964*/ 	.short	0x010a
        /*0966*/ 	.byte	0xff
	.zero		1


	//   ....[134]....
        /*0968*/ 	.word	0x00008ff0
        /*096c*/ 	.word	0x00000003
        /*0970*/ 	.word	0x00000100
        /*0974*/ 	.short	0x010a
        /*0976*/ 	.byte	0xff
	.zero		1


	//   ....[135]....
        /*0978*/ 	.word	0x00009050
        /*097c*/ 	.word	0x00000000
        /*0980*/ 	.word	0x000000f8
        /*0984*/ 	.short	0x010a
        /*0986*/ 	.byte	0xff
	.zero		1


	//   ....[136]....
        /*0988*/ 	.word	0x000090b0
        /*098c*/ 	.word	0x00000003
        /*0990*/ 	.word	0x000000e0
        /*0994*/ 	.short	0x010a
        /*0996*/ 	.byte	0xff
	.zero		1


	//   ....[137]....
        /*0998*/ 	.word	0x00009110
        /*099c*/ 	.word	0x00000000
        /*09a0*/ 	.word	0x00000000
        /*09a4*/ 	.short	0x010a
        /*09a6*/ 	.byte	0xff
	.zero		1


	//   ....[138]....
        /*09a8*/ 	.word	0x00009160
        /*09ac*/ 	.word	0x00000008
        /*09b0*/ 	.word	0x00000100
        /*09b4*/ 	.short	0x010a
        /*09b6*/ 	.byte	0xff
	.zero		1


	//   ....[139]....
        /*09b8*/ 	.word	0x000091b0
        /*09bc*/ 	.word	0x00000000
        /*09c0*/ 	.word	0x000000d0
        /*09c4*/ 	.short	0x010a
        /*09c6*/ 	.byte	0xff
	.zero		1


	//   ....[140]....
        /*09c8*/ 	.word	0x00009200
        /*09cc*/ 	.word	0x00000097
        /*09d0*/ 	.word	0x00000120
        /*09d4*/ 	.short	0x010a
        /*09d6*/ 	.byte	0xff
	.zero		1


	//----- nvinfo : EIATTR_NUM_MBARRIERS
	.align		4
.L_47:
        /*09d8*/ 	.byte	0x03, 0x38
        /*09da*/ 	.short	0x0030


	//----- nvinfo : EIATTR_EXIT_INSTR_OFFSETS
	.align		4
        /*09dc*/ 	.byte	0x04, 0x1c
        /*09de*/ 	.short	(.L_49 - .L_48)


	//   ....[0]....
.L_48:
        /*09e0*/ 	.word	0x00002f10


	//   ....[1]....
        /*09e4*/ 	.word	0x00003400


	//   ....[2]....
        /*09e8*/ 	.word	0x00003460


	//   ....[3]....
        /*09ec*/ 	.word	0x000042e0


	//   ....[4]....
        /*09f0*/ 	.word	0x00005240


	//   ....[5]....
        /*09f4*/ 	.word	0x00005280


	//   ....[6]....
        /*09f8*/ 	.word	0x00008530


	//   ....[7]....
        /*09fc*/ 	.word	0x000085b0


	//   ....[8]....
        /*0a00*/ 	.word	0x000085e0


	//   ....[9]....
        /*0a04*/ 	.word	0x00008610


	//----- nvinfo : EIATTR_MAX_THREADS
	.align		4
.L_49:
        /*0a08*/ 	.byte	0x04, 0x05
        /*0a0a*/ 	.short	(.L_51 - .L_50)
.L_50:
        /*0a0c*/ 	.word	0x00000100
        /*0a10*/ 	.word	0x00000001
        /*0a14*/ 	.word	0x00000001


	//----- nvinfo : EIATTR_CRS_STACK_SIZE
	.align		4
.L_51:
        /*0a18*/ 	.byte	0x04, 0x1e
        /*0a1a*/ 	.short	(.L_53 - .L_52)
.L_52:
        /*0a1c*/ 	.word	0x00000000


	//----- nvinfo : EIATTR_CBANK_PARAM_SIZE
	.align		4
.L_53:
        /*0a20*/ 	.byte	0x03, 0x19
        /*0a22*/ 	.short	0x0800


	//----- nvinfo : EIATTR_PARAM_CBANK
	.align		4
        /*0a24*/ 	.byte	0x04, 0x0a
        /*0a26*/ 	.short	(.L_55 - .L_54)
	.align		4
.L_54:
        /*0a28*/ 	.word	index@(.nv.constant0._ZN7cutlass13device_kernelINS_4gemm6kernel13GemmUniversalIN4cute5tupleIJiiiiEEENS1_10collective13CollectiveMmaINS1_35MainloopSm100TmaUmmaWarpSpecializedILi13ELi2ELi4ENS5_IJNS4_1CILi2EEENSA_ILi1EEESC_EEEEENS5_IJNSA_ILi64EEENSA_ILi160EEENSA_ILi32EEEEEENS_10bfloat16_tENS5_IJlSC_lEEESJ_SK_NS4_8TiledMMAINS4_8MMA_AtomIJNS4_20SM100_MMA_F16BF16_SSISJ_SJ_fLi64ELi160ELNS4_4UMMA5MajorE0ELSP_0ELNSO_7ScaleInE0ELSQ_0EEEEEENS4_6LayoutINS5_IJSC_SC_SC_EEENS5_IJNSA_ILi0EEESV_SV_EEEEENS5_IJNS4_10UnderscoreESY_SY_EEEEENS4_13SM90_TMA_LOADENS4_14ComposedLayoutINS4_7SwizzleILi2ELi4ELi3EEENS4_18smem_ptr_flag_bitsILi16EEENST_INS5_IJNSA_ILi8EEESH_EEENS5_IJSH_SC_EEEEEEEvNS4_8identityENS4_23SM90_TMA_LOAD_MULTICASTES1B_vS1C_EENS_8epilogue10collective18CollectiveEpilogueINS1F_23Sm100TmaWarpSpecializedILi2ELi1ELi80ELb1ELb0EEEJSI_NS5_IJNST_ISF_SC_EENST_ISG_SC_EEEEESJ_SK_SJ_SK_NS1F_6fusion15FusionCallbacksIS1J_NS1N_17LinearCombinationISJ_fSJ_fLNS_15FloatRoundStyleE2EEESI_S1M_JEEENS4_5SM1004TMEM4LOAD26SM100_TMEM_LOAD_16dp256b4xES11_S1B_NS4_17SM75_U32x4_LDSM_NENS4_14SM90_TMA_STOREES1B_NS4_17SM90_U32x4_STSM_NENS4_39AutoVectorizingCopyWithAssumedAlignmentILi128EEEEEEvvEEEEvNT_6ParamsE)
        /*0a2c*/ 	.short	0x0380
        /*0a2e*/ 	.short	0x0800


	//----- nvinfo : EIATTR_SW_WAR
	.align		4
.L_55:
        /*0a30*/ 	.byte	0x04, 0x36
        /*0a32*/ 	.short	(.L_57 - .L_56)
.L_56:
        /*0a34*/ 	.word	0x00000008
.L_57:


//--------------------- .nv.callgraph             --------------------------
	.section	.nv.callgraph,"",@"SHT_CUDA_CALLGRAPH"
	.align	4
	.sectionentsize	8
	.align		4
        /*0000*/ 	.word	0x00000000
	.align		4
        /*0004*/ 	.word	0xffffffff
	.align		4
        /*0008*/ 	.word	index@(_ZN7cutlass13device_kernelINS_4gemm6kernel13GemmUniversalIN4cute5tupleIJiiiiEEENS1_10collective13CollectiveMmaINS1_35MainloopSm100TmaUmmaWarpSpecializedILi13ELi2ELi4ENS5_IJNS4_1CILi2EEENSA_ILi1EEESC_EEEEENS5_IJNSA_ILi64EEENSA_ILi160EEENSA_ILi32EEEEEENS_10bfloat16_tENS5_IJlSC_lEEESJ_SK_NS4_8TiledMMAINS4_8MMA_AtomIJNS4_20SM100_MMA_F16BF16_SSISJ_SJ_fLi64ELi160ELNS4_4UMMA5MajorE0ELSP_0ELNSO_7ScaleInE0ELSQ_0EEEEEENS4_6LayoutINS5_IJSC_SC_SC_EEENS5_IJNSA_ILi0EEESV_SV_EEEEENS5_IJNS4_10UnderscoreESY_SY_EEEEENS4_13SM90_TMA_LOADENS4_14ComposedLayoutINS4_7SwizzleILi2ELi4ELi3EEENS4_18smem_ptr_flag_bitsILi16EEENST_INS5_IJNSA_ILi8EEESH_EEENS5_IJSH_SC_EEEEEEEvNS4_8identityENS4_23SM90_TMA_LOAD_MULTICASTES1B_vS1C_EENS_8epilogue10collective18CollectiveEpilogueINS1F_23Sm100TmaWarpSpecializedILi2ELi1ELi80ELb1ELb0EEEJSI_NS5_IJNST_ISF_SC_EENST_ISG_SC_EEEEESJ_SK_SJ_SK_NS1F_6fusion15FusionCallbacksIS1J_NS1N_17LinearCombinationISJ_fSJ_fLNS_15FloatRoundStyleE2EEESI_S1M_JEEENS4_5SM1004TMEM4LOAD26SM100_TMEM_LOAD_16dp256b4xES11_S1B_NS4_17SM75_U32x4_LDSM_NENS4_14SM90_TMA_STOREES1B_NS4_17SM90_U32x4_STSM_NENS4_39AutoVectorizingCopyWithAssumedAlignmentILi128EEEEEEvvEEEEvNT_6ParamsE)
	.align		4
        /*000c*/ 	.word	index@(__assertfail)
	.align		4
        /*0010*/ 	.word	0x00000000
	.align		4
        /*0014*/ 	.word	0xfffffffe
	.align		4
        /*0018*/ 	.word	0x00000000
	.align		4
        /*001c*/ 	.word	0xfffffffd
	.align		4
        /*0020*/ 	.word	0x00000000
	.align		4
        /*0024*/ 	.word	0xfffffffc


//--------------------- .nv.constant4             --------------------------
	.section	.nv.constant4,"a",@progbits
	.align	8
	.align		8
.nv.constant4:
        /*0000*/ 	.dword	__assertfail
	.align		8
        /*0008*/ 	.dword	__unnamed_1
	.align		8
        /*0010*/ 	.dword	__unnamed_2
	.align		8
        /*0018*/ 	.dword	_ZN39_INTERNAL_95991d26_4_k_cu_817ca2a4_31684cuda3std3__45__cpo5beginE
	.align		8
        /*0020*/ 	.dword	_ZN39_INTERNAL_95991d26_4_k_cu_817ca2a4_31684cuda3std3__45__cpo3endE
	.align		8
        /*0028*/ 	.dword	_ZN39_INTERNAL_95991d26_4_k_cu_817ca2a4_31684cuda3std3__45__cpo6cbeginE
	.align		8
        /*0030*/ 	.dword	_ZN39_INTERNAL_95991d26_4_k_cu_817ca2a4_31684cuda3std3__45__cpo4cendE
	.align		8
        /*0038*/ 	.dword	_ZN39_INTERNAL_95991d26_4_k_cu_817ca2a4_31684cuda3std3__441_GLOBAL__N__95991d26_4_k_cu_817ca2a4_31686ignoreE
	.align		8
        /*0040*/ 	.dword	_ZN39_INTERNAL_95991d26_4_k_cu_817ca2a4_31684cuda3std3__419piecewise_constructE
	.align		8
        /*0048*/ 	.dword	_ZN39_INTERNAL_95991d26_4_k_cu_817ca2a4_31684cuda3std3__48in_placeE
	.align		8
        /*0050*/ 	.dword	_ZN39_INTERNAL_95991d26_4_k_cu_817ca2a4_31684cuda3std6ranges3__45__cpo4swapE
	.align		8
        /*0058*/ 	.dword	_ZN39_INTERNAL_95991d26_4_k_cu_817ca2a4_31684cuda3std6ranges3__45__cpo9iter_moveE
	.align		8
        /*0060*/ 	.dword	_ZN39_INTERNAL_95991d26_4_k_cu_817ca2a4_31684cute7productE
	.align		8
        /*0068*/ 	.dword	_ZN39_INTERNAL_95991d26_4_k_cu_817ca2a4_31684cute1_E
	.align		8
        /*0070*/ 	.dword	$str$25
	.align		8
        /*0078*/ 	.dword	$str$26
	.align		8
        /*0080*/ 	.dword	$str$27
	.align		8
        /*0088*/ 	.dword	$str$28


//--------------------- .text._ZN7cutlass13device_kernelINS_4gemm6kernel13GemmUniversalIN4cute5tupleIJiiiiEEENS1_10collective13CollectiveMmaINS1_35MainloopSm100TmaUmmaWarpSpecializedILi13ELi2ELi4ENS5_IJNS4_1CILi2EEENSA_ILi1EEESC_EEEEENS5_IJNSA_ILi64EEENSA_ILi160EEENSA_ILi32EEEEEENS_10bfloat16_tENS5_IJlSC_lEEESJ_SK_NS4_8TiledMMAINS4_8MMA_AtomIJNS4_20SM100_MMA_F16BF16_SSISJ_SJ_fLi64ELi160ELNS4_4UMMA5MajorE0ELSP_0ELNSO_7ScaleInE0ELSQ_0EEEEEENS4_6LayoutINS5_IJSC_SC_SC_EEENS5_IJNSA_ILi0EEESV_SV_EEEEENS5_IJNS4_10UnderscoreESY_SY_EEEEENS4_13SM90_TMA_LOADENS4_14ComposedLayoutINS4_7SwizzleILi2ELi4ELi3EEENS4_18smem_ptr_flag_bitsILi16EEENST_INS5_IJNSA_ILi8EEESH_EEENS5_IJSH_SC_EEEEEEEvNS4_8identityENS4_23SM90_TMA_LOAD_MULTICASTES1B_vS1C_EENS_8epilogue10collective18CollectiveEpilogueINS1F_23Sm100TmaWarpSpecializedILi2ELi1ELi80ELb1ELb0EEEJSI_NS5_IJNST_ISF_SC_EENST_ISG_SC_EEEEESJ_SK_SJ_SK_NS1F_6fusion15FusionCallbacksIS1J_NS1N_17LinearCombinationISJ_fSJ_fLNS_15FloatRoundStyleE2EEESI_S1M_JEEENS4_5SM1004TMEM4LOAD26SM100_TMEM_LOAD_16dp256b4xES11_S1B_NS4_17SM75_U32x4_LDSM_NENS4_14SM90_TMA_STOREES1B_NS4_17SM90_U32x4_STSM_NENS4_39AutoVectorizingCopyWithAssumedAlignmentILi128EEEEEEvvEEEEvNT_6ParamsE --------------------------
	.section	.text._ZN7cutlass13device_kernelINS_4gemm6kernel13GemmUniversalIN4cute5tupleIJiiiiEEENS1_10collective13CollectiveMmaINS1_35MainloopSm100TmaUmmaWarpSpecializedILi13ELi2ELi4ENS5_IJNS4_1CILi2EEENSA_ILi1EEESC_EEEEENS5_IJNSA_ILi64EEENSA_ILi160EEENSA_ILi32EEEEEENS_10bfloat16_tENS5_IJlSC_lEEESJ_SK_NS4_8TiledMMAINS4_8MMA_AtomIJNS4_20SM100_MMA_F16BF16_SSISJ_SJ_fLi64ELi160ELNS4_4UMMA5MajorE0ELSP_0ELNSO_7ScaleInE0ELSQ_0EEEEEENS4_6LayoutINS5_IJSC_SC_SC_EEENS5_IJNSA_ILi0EEESV_SV_EEEEENS5_IJNS4_10UnderscoreESY_SY_EEEEENS4_13SM90_TMA_LOADENS4_14ComposedLayoutINS4_7SwizzleILi2ELi4ELi3EEENS4_18smem_ptr_flag_bitsILi16EEENST_INS5_IJNSA_ILi8EEESH_EEENS5_IJSH_SC_EEEEEEEvNS4_8identityENS4_23SM90_TMA_LOAD_MULTICASTES1B_vS1C_EENS_8epilogue10collective18CollectiveEpilogueINS1F_23Sm100TmaWarpSpecializedILi2ELi1ELi80ELb1ELb0EEEJSI_NS5_IJNST_ISF_SC_EENST_ISG_SC_EEEEESJ_SK_SJ_SK_NS1F_6fusion15FusionCallbacksIS1J_NS1N_17LinearCombinationISJ_fSJ_fLNS_15FloatRoundStyleE2EEESI_S1M_JEEENS4_5SM1004TMEM4LOAD26SM100_TMEM_LOAD_16dp256b4xES11_S1B_NS4_17SM75_U32x4_LDSM_NENS4_14SM90_TMA_STOREES1B_NS4_17SM90_U32x4_STSM_NENS4_39AutoVectorizingCopyWithAssumedAlignmentILi128EEEEEEvvEEEEvNT_6ParamsE,"ax",@progbits
	.align	128
.text._ZN7cutlass13device_kernelINS_4gemm6kernel13GemmUniversalIN4cute5tupleIJiiiiEEENS1_10collective13CollectiveMmaINS1_35MainloopSm100TmaUmmaWarpSpecializedILi13ELi2ELi4ENS5_IJNS4_1CILi2EEENSA_ILi1EEESC_EEEEENS5_IJNSA_ILi64EEENSA_ILi160EEENSA_ILi32EEEEEENS_10bfloat16_tENS5_IJlSC_lEEESJ_SK_NS4_8TiledMMAINS4_8MMA_AtomIJNS4_20SM100_MMA_F16BF16_SSISJ_SJ_fLi64ELi160ELNS4_4UMMA5MajorE0ELSP_0ELNSO_7ScaleInE0ELSQ_0EEEEEENS4_6LayoutINS5_IJSC_SC_SC_EEENS5_IJNSA_ILi0EEESV_SV_EEEEENS5_IJNS4_10UnderscoreESY_SY_EEEEENS4_13SM90_TMA_LOADENS4_14ComposedLayoutINS4_7SwizzleILi2ELi4ELi3EEENS4_18smem_ptr_flag_bitsILi16EEENST_INS5_IJNSA_ILi8EEESH_EEENS5_IJSH_SC_EEEEEEEvNS4_8identityENS4_23SM90_TMA_LOAD_MULTICASTES1B_vS1C_EENS_8epilogue10collective18CollectiveEpilogueINS1F_23Sm100TmaWarpSpecializedILi2ELi1ELi80ELb1ELb0EEEJSI_NS5_IJNST_ISF_SC_EENST_ISG_SC_EEEEESJ_SK_SJ_SK_NS1F_6fusion15FusionCallbacksIS1J_NS1N_17LinearCombinationISJ_fSJ_fLNS_15FloatRoundStyleE2EEESI_S1M_JEEENS4_5SM1004TMEM4LOAD26SM100_TMEM_LOAD_16dp256b4xES11_S1B_NS4_17SM75_U32x4_LDSM_NENS4_14SM90_TMA_STOREES1B_NS4_17SM90_U32x4_STSM_NENS4_39AutoVectorizingCopyWithAssumedAlignmentILi128EEEEEEvvEEEEvNT_6ParamsE:
        .type           _ZN7cutlass13device_kernelINS_4gemm6kernel13GemmUniversalIN4cute5tupleIJiiiiEEENS1_10collective13CollectiveMmaINS1_35MainloopSm100TmaUmmaWarpSpecializedILi13ELi2ELi4ENS5_IJNS4_1CILi2EEENSA_ILi1EEESC_EEEEENS5_IJNSA_ILi64EEENSA_ILi160EEENSA_ILi32EEEEEENS_10bfloat16_tENS5_IJlSC_lEEESJ_SK_NS4_8TiledMMAINS4_8MMA_AtomIJNS4_20SM100_MMA_F16BF16_SSISJ_SJ_fLi64ELi160ELNS4_4UMMA5MajorE0ELSP_0ELNSO_7ScaleInE0ELSQ_0EEEEEENS4_6LayoutINS5_IJSC_SC_SC_EEENS5_IJNSA_ILi0EEESV_SV_EEEEENS5_IJNS4_10UnderscoreESY_SY_EEEEENS4_13SM90_TMA_LOADENS4_14ComposedLayoutINS4_7SwizzleILi2ELi4ELi3EEENS4_18smem_ptr_flag_bitsILi16EEENST_INS5_IJNSA_ILi8EEESH_EEENS5_IJSH_SC_EEEEEEEvNS4_8identityENS4_23SM90_TMA_LOAD_MULTICASTES1B_vS1C_EENS_8epilogue10collective18CollectiveEpilogueINS1F_23Sm100TmaWarpSpecializedILi2ELi1ELi80ELb1ELb0EEEJSI_NS5_IJNST_ISF_SC_EENST_ISG_SC_EEEEESJ_SK_SJ_SK_NS1F_6fusion15FusionCallbacksIS1J_NS1N_17LinearCombinationISJ_fSJ_fLNS_15FloatRoundStyleE2EEESI_S1M_JEEENS4_5SM1004TMEM4LOAD26SM100_TMEM_LOAD_16dp256b4xES11_S1B_NS4_17SM75_U32x4_LDSM_NENS4_14SM90_TMA_STOREES1B_NS4_17SM90_U32x4_STSM_NENS4_39AutoVectorizingCopyWithAssumedAlignmentILi128EEEEEEvvEEEEvNT_6ParamsE,@function
        .size           _ZN7cutlass13device_kernelINS_4gemm6kernel13GemmUniversalIN4cute5tupleIJiiiiEEENS1_10collective13CollectiveMmaINS1_35MainloopSm100TmaUmmaWarpSpecializedILi13ELi2ELi4ENS5_IJNS4_1CILi2EEENSA_ILi1EEESC_EEEEENS5_IJNSA_ILi64EEENSA_ILi160EEENSA_ILi32EEEEEENS_10bfloat16_tENS5_IJlSC_lEEESJ_SK_NS4_8TiledMMAINS4_8MMA_AtomIJNS4_20SM100_MMA_F16BF16_SSISJ_SJ_fLi64ELi160ELNS4_4UMMA5MajorE0ELSP_0ELNSO_7ScaleInE0ELSQ_0EEEEEENS4_6LayoutINS5_IJSC_SC_SC_EEENS5_IJNSA_ILi0EEESV_SV_EEEEENS5_IJNS4_10UnderscoreESY_SY_EEEEENS4_13SM90_TMA_LOADENS4_14ComposedLayoutINS4_7SwizzleILi2ELi4ELi3EEENS4_18smem_ptr_flag_bitsILi16EEENST_INS5_IJNSA_ILi8EEESH_EEENS5_IJSH_SC_EEEEEEEvNS4_8identityENS4_23SM90_TMA_LOAD_MULTICASTES1B_vS1C_EENS_8epilogue10collective18CollectiveEpilogueINS1F_23Sm100TmaWarpSpecializedILi2ELi1ELi80ELb1ELb0EEEJSI_NS5_IJNST_ISF_SC_EENST_ISG_SC_EEEEESJ_SK_SJ_SK_NS1F_6fusion15FusionCallbacksIS1J_NS1N_17LinearCombinationISJ_fSJ_fLNS_15FloatRoundStyleE2EEESI_S1M_JEEENS4_5SM1004TMEM4LOAD26SM100_TMEM_LOAD_16dp256b4xES11_S1B_NS4_17SM75_U32x4_LDSM_NENS4_14SM90_TMA_STOREES1B_NS4_17SM90_U32x4_STSM_NENS4_39AutoVectorizingCopyWithAssumedAlignmentILi128EEEEEEvvEEEEvNT_6ParamsE,(.L_x_176 - _ZN7cutlass13device_kernelINS_4gemm6kernel13GemmUniversalIN4cute5tupleIJiiiiEEENS1_10collective13CollectiveMmaINS1_35MainloopSm100TmaUmmaWarpSpecializedILi13ELi2ELi4ENS5_IJNS4_1CILi2EEENSA_ILi1EEESC_EEEEENS5_IJNSA_ILi64EEENSA_ILi160EEENSA_ILi32EEEEEENS_10bfloat16_tENS5_IJlSC_lEEESJ_SK_NS4_8TiledMMAINS4_8MMA_AtomIJNS4_20SM100_MMA_F16BF16_SSISJ_SJ_fLi64ELi160ELNS4_4UMMA5MajorE0ELSP_0ELNSO_7ScaleInE0ELSQ_0EEEEEENS4_6LayoutINS5_IJSC_SC_SC_EEENS5_IJNSA_ILi0EEESV_SV_EEEEENS5_IJNS4_10UnderscoreESY_SY_EEEEENS4_13SM90_TMA_LOADENS4_14ComposedLayoutINS4_7SwizzleILi2ELi4ELi3EEENS4_18smem_ptr_flag_bitsILi16EEENST_INS5_IJNSA_ILi8EEESH_EEENS5_IJSH_SC_EEEEEEEvNS4_8identityENS4_23SM90_TMA_LOAD_MULTICASTES1B_vS1C_EENS_8epilogue10collective18CollectiveEpilogueINS1F_23Sm100TmaWarpSpecializedILi2ELi1ELi80ELb1ELb0EEEJSI_NS5_IJNST_ISF_SC_EENST_ISG_SC_EEEEESJ_SK_SJ_SK_NS1F_6fusion15FusionCallbacksIS1J_NS1N_17LinearCombinationISJ_fSJ_fLNS_15FloatRoundStyleE2EEESI_S1M_JEEENS4_5SM1004TMEM4LOAD26SM100_TMEM_LOAD_16dp256b4xES11_S1B_NS4_17SM75_U32x4_LDSM_NENS4_14SM90_TMA_STOREES1B_NS4_17SM90_U32x4_STSM_NENS4_39AutoVectorizingCopyWithAssumedAlignmentILi128EEEEEEvvEEEEvNT_6ParamsE)
        .other          _ZN7cutlass13device_kernelINS_4gemm6kernel13GemmUniversalIN4cute5tupleIJiiiiEEENS1_10collective13CollectiveMmaINS1_35MainloopSm100TmaUmmaWarpSpecializedILi13ELi2ELi4ENS5_IJNS4_1CILi2EEENSA_ILi1EEESC_EEEEENS5_IJNSA_ILi64EEENSA_ILi160EEENSA_ILi32EEEEEENS_10bfloat16_tENS5_IJlSC_lEEESJ_SK_NS4_8TiledMMAINS4_8MMA_AtomIJNS4_20SM100_MMA_F16BF16_SSISJ_SJ_fLi64ELi160ELNS4_4UMMA5MajorE0ELSP_0ELNSO_7ScaleInE0ELSQ_0EEEEEENS4_6LayoutINS5_IJSC_SC_SC_EEENS5_IJNSA_ILi0EEESV_SV_EEEEENS5_IJNS4_10UnderscoreESY_SY_EEEEENS4_13SM90_TMA_LOADENS4_14ComposedLayoutINS4_7SwizzleILi2ELi4ELi3EEENS4_18smem_ptr_flag_bitsILi16EEENST_INS5_IJNSA_ILi8EEESH_EEENS5_IJSH_SC_EEEEEEEvNS4_8identityENS4_23SM90_TMA_LOAD_MULTICASTES1B_vS1C_EENS_8epilogue10collective18CollectiveEpilogueINS1F_23Sm100TmaWarpSpecializedILi2ELi1ELi80ELb1ELb0EEEJSI_NS5_IJNST_ISF_SC_EENST_ISG_SC_EEEEESJ_SK_SJ_SK_NS1F_6fusion15FusionCallbacksIS1J_NS1N_17LinearCombinationISJ_fSJ_fLNS_15FloatRoundStyleE2EEESI_S1M_JEEENS4_5SM1004TMEM4LOAD26SM100_TMEM_LOAD_16dp256b4xES11_S1B_NS4_17SM75_U32x4_LDSM_NENS4_14SM90_TMA_STOREES1B_NS4_17SM90_U32x4_STSM_NENS4_39AutoVectorizingCopyWithAssumedAlignmentILi128EEEEEEvvEEEEvNT_6ParamsE,@"STO_CUDA_ENTRY STV_DEFAULT"
_ZN7cutlass13device_kernelINS_4gemm6kernel13GemmUniversalIN4cute5tupleIJiiiiEEENS1_10collective13CollectiveMmaINS1_35MainloopSm100TmaUmmaWarpSpecializedILi13ELi2ELi4ENS5_IJNS4_1CILi2EEENSA_ILi1EEESC_EEEEENS5_IJNSA_ILi64EEENSA_ILi160EEENSA_ILi32EEEEEENS_10bfloat16_tENS5_IJlSC_lEEESJ_SK_NS4_8TiledMMAINS4_8MMA_AtomIJNS4_20SM100_MMA_F16BF16_SSISJ_SJ_fLi64ELi160ELNS4_4UMMA5MajorE0ELSP_0ELNSO_7ScaleInE0ELSQ_0EEEEEENS4_6LayoutINS5_IJSC_SC_SC_EEENS5_IJNSA_ILi0EEESV_SV_EEEEENS5_IJNS4_10UnderscoreESY_SY_EEEEENS4_13SM90_TMA_LOADENS4_14ComposedLayoutINS4_7SwizzleILi2ELi4ELi3EEENS4_18smem_ptr_flag_bitsILi16EEENST_INS5_IJNSA_ILi8EEESH_EEENS5_IJSH_SC_EEEEEEEvNS4_8identityENS4_23SM90_TMA_LOAD_MULTICASTES1B_vS1C_EENS_8epilogue10collective18CollectiveEpilogueINS1F_23Sm100TmaWarpSpecializedILi2ELi1ELi80ELb1ELb0EEEJSI_NS5_IJNST_ISF_SC_EENST_ISG_SC_EEEEESJ_SK_SJ_SK_NS1F_6fusion15FusionCallbacksIS1J_NS1N_17LinearCombinationISJ_fSJ_fLNS_15FloatRoundStyleE2EEESI_S1M_JEEENS4_5SM1004TMEM4LOAD26SM100_TMEM_LOAD_16dp256b4xES11_S1B_NS4_17SM75_U32x4_LDSM_NENS4_14SM90_TMA_STOREES1B_NS4_17SM90_U32x4_STSM_NENS4_39AutoVectorizingCopyWithAssumedAlignmentILi128EEEEEEvvEEEEvNT_6ParamsE:
[----:B------:R-:W1:Y:S01]  /*0000*/  LDC R1, c[0x0][0x37c] ;  /* 0x0000df00ff017b82 */ /* 0x000e620000000800 */
[----:B------:R-:W2:Y:S01]  /*0010*/  S2R R198, SR_TID.X ;  /* 0x0000000000c67919 */ /* 0x000ea20000002100 */
[----:B------:R-:W3:Y:S01]  /*0020*/  LDCU.64 UR8, c[0x0][0x890] ;  /* 0x00011200ff0877ac */ /* 0x000ee20008000a00 */
[----:B------:R-:W-:Y:S02]  /*0030*/  PRMT R182, RZ, 0x7610, R182 ;  /* 0x00007610ffb67816 */ /* 0x000fe400000000b6 */
[----:B------:R-:W-:Y:S01]  /*0040*/  ELECT P3, URZ, PT ;  /* 0x0000000000ff782f */ /* 0x000fe20003860000 */
[----:B---3--:R-:W-:-:S04]  /*0050*/  UISETP.NE.U32.AND UP0, UPT, UR8, URZ, UPT ;  /* 0x000000ff0800728c */ /* 0x008fc8000bf05070 */
[----:B------:R-:W-:Y:S01]  /*0060*/  UISETP.NE.AND.EX UP0, UPT, UR9, URZ, UPT, UP0 ;  /* 0x000000ff0900728c */ /* 0x000fe2000bf05300 */
[----:B--2---:R-:W-:-:S05]  /*0070*/  SHF.R.U32.HI R183, RZ, 0x5, R198 ;  /* 0x00000005ffb77819 */ /* 0x004fca00000116c6 */
[----:B------:R-:W2:Y:S02]  /*0080*/  SHFL.IDX PT, R0, R183, RZ, 0x1f ;  /* 0x00001fffb7007589 */ /* 0x000ea400000e0000 */
[----:B--2---:R-:W-:Y:S01]  /*0090*/  R2UR UR20, R0 ;  /* 0x00000000001472ca */ /* 0x004fe200000e0000 */
[----:B-1----:R-:W-:-:S14]  /*00a0*/  BRA.U UP0, `(.L_x_0) ;  /* 0x0000000100307547 */ /* 0x002fdc000b800000 */
[----:B------:R-:W1:Y:S02]  /*00b0*/  LDCU.64 UR4, c[0x0][0x888] ;  /* 0x00011100ff0477ac */ /* 0x000e640008000a00 */
[----:B-1----:R-:W-:-:S04]  /*00c0*/  UISETP.NE.U32.AND UP0, UPT, UR4, URZ, UPT ;  /* 0x000000ff0400728c */ /* 0x002fc8000bf05070 */
[----:B------:R-:W-:-:S09]  /*00d0*/  UISETP.NE.AND.EX UP0, UPT, UR5, URZ, UPT, UP0 ;  /* 0x000000ff0500728c */ /* 0x000fd2000bf05300 */
[----:B------:R-:W-:Y:S05]  /*00e0*/  BRA.U !UP0, `(.L_x_1) ;  /* 0x0000000108147547 */ /* 0x000fea000b800000 */
[----:B------:R-:W1:Y:S01]  /*00f0*/  LDC.64 R2, c[0x0][0x888] ;  /* 0x00022200ff027b82 */ /* 0x000e620000000a00 */
[----:B------:R-:W1:Y:S02]  /*0100*/  LDCU.64 UR4, c[0x0][0x358] ;  /* 0x00006b00ff0477ac */ /* 0x000e640008000a00 */
[----:B-1----:R1:W5:Y:S01]  /*0110*/  LDG.E R91, desc[UR4][R2.64] ;  /* 0x00000004025b7981 */ /* 0x002362000c1e1900 */
[----:B------:R-:W-:Y:S01]  /*0120*/  HFMA2 R182, -RZ, RZ, 0, 5.9604644775390625e-08 ;  /* 0x00000001ffb67431 */ /* 0x000fe200000001ff */
[----:B------:R-:W-:Y:S05]  /*0130*/  BRA `(.L_x_0) ;  /* 0x00000000000c7947 */ /* 0x000fea0003800000 */
.L_x_1:
[----:B------:R-:W1:Y:S01]  /*0140*/  LDCU UR4, c[0x0][0x880] ;  /* 0x00011000ff0477ac */ /* 0x000e620008000800 */
[----:B------:R-:W-:Y:S01]  /*0150*/  HFMA2 R182, -RZ, RZ, 0, 5.9604644775390625e-08 ;  /* 0x00000001ffb67431 */ /* 0x000fe200000001ff */
[----:B-1----:R-:W-:-:S07]  /*0160*/  MOV R91, UR4 ;  /* 0x00000004005b7c02 */ /* 0x002fce0008000f00 */
.L_x_0:
[----:B------:R-:W2:Y:S02]  /*0170*/  LDCU.64 UR4, c[0x0][0x8b0] ;  /* 0x00011600ff0477ac */ /* 0x000ea40008000a00 */
[----:B--2---:R-:W-:-:S04]  /*0180*/  UISETP.NE.U32.AND UP0, UPT, UR4, URZ, UPT ;  /* 0x000000ff0400728c */ /* 0x004fc8000bf05070 */
[----:B------:R-:W-:-:S09]  /*0190*/  UISETP.NE.AND.EX UP0, UPT, UR5, URZ, UPT, UP0 ;  /* 0x000000ff0500728c */ /* 0x000fd2000bf05300 */
[----:B------:R-:W-:Y:S05]  /*01a0*/  BRA.U UP0, `(.L_x_2) ;  /* 0x0000000100287547 */ /* 0x000fea000b800000 */
[----:B------:R-:W2:Y:S02]  /*01b0*/  LDCU.64 UR4, c[0x0][0x8a8] ;  /* 0x00011500ff0477ac */ /* 0x000ea40008000a00 */
[----:B--2---:R-:W-:-:S04]  /*01c0*/  UISETP.NE.U32.AND UP0, UPT, UR4, URZ, UPT ;  /* 0x000000ff0400728c */ /* 0x004fc8000bf05070 */
[----:B------:R-:W-:-:S09]  /*01d0*/  UISETP.NE.AND.EX UP0, UPT, UR5, URZ, UPT, UP0 ;  /* 0x000000ff0500728c */ /* 0x000fd2000bf05300 */
[----:B------:R-:W-:Y:S05]  /*01e0*/  BRA.U !UP0, `(.L_x_3) ;  /* 0x0000000108107547 */ /* 0x000fea000b800000 */
[----:B-1----:R-:W1:Y:S01]  /*01f0*/  LDC.64 R2, c[0x0][0x8a8] ;  /* 0x00022a00ff027b82 */ /* 0x002e620000000a00 */
[----:B------:R-:W1:Y:S02]  /*0200*/  LDCU.64 UR4, c[0x0][0x358] ;  /* 0x00006b00ff0477ac */ /* 0x000e640008000a00 */
[----:B-1----:R2:W5:Y:S01]  /*0210*/  LDG.E R89, desc[UR4][R2.64] ;  /* 0x0000000402597981 */ /* 0x002562000c1e1900 */
[----:B------:R-:W-:Y:S05]  /*0220*/  BRA `(.L_x_2) ;  /* 0x0000000000087947 */ /* 0x000fea0003800000 */
.L_x_3:
[----:B------:R-:W2:Y:S02]  /*0230*/  LDCU UR4, c[0x0][0x8a0] ;  /* 0x00011400ff0477ac */ /* 0x000ea40008000800 */
[----:B--2---:R-:W-:Y:S02]  /*0240*/  MOV R89, UR4 ;  /* 0x0000000400597c02 */ /* 0x004fe40008000f00 */
.L_x_2:
[----:B------:R-:W-:Y:S01]  /*0250*/  IMAD.U32 R0, RZ, RZ, UR20 ;  /* 0x00000014ff007e24 */ /* 0x000fe2000f8e00ff */
[----:B------:R-:W-:Y:S04]  /*0260*/  BSSY.RECONVERGENT B0, `(.L_x_4) ;  /* 0x000000c000007945 */ /* 0x000fe80003800200 */
[C---:B------:R-:W-:Y:S02]  /*0270*/  ISETP.NE.OR P1, PT, R0.reuse, 0x1, !P3 ;  /* 0x000000010000780c */ /* 0x040fe40005f25670 */
[----:B------:R-:W-:-:S11]  /*0280*/  ISETP.NE.OR P0, PT, R0, 0x3, !P3 ;  /* 0x000000030000780c */ /* 0x000fd60005f05670 */
[----:B------:R-:W-:Y:S05]  /*0290*/  @P1 BRA `(.L_x_5) ;  /* 0x0000000000201947 */ /* 0x000fea0003800000 */
[----:B------:R-:W3:Y:S02]  /*02a0*/  LDCU.64 UR4, c[0x0][0x348] ;  /* 0x00006900ff0477ac */ /* 0x000ee40008000a00 */
[----:B---3--:R-:W-:Y:S02]  /*02b0*/  UIADD3 UR6, UP1, UPT, UR4, 0x80, URZ ;  /* 0x0000008004067890 */ /* 0x008fe4000ff3e0ff */
[----:B------:R-:W-:Y:S02]  /*02c0*/  UIADD3 UR4, UP0, UPT, UR4, 0x180, URZ ;  /* 0x0000018004047890 */ /* 0x000fe4000ff1e0ff */
[----:B------:R-:W-:Y:S02]  /*02d0*/  UIADD3.X UR7, UPT, UPT, URZ, UR5, URZ, UP1, !UPT ;  /* 0x00000005ff077290 */ /* 0x000fe40008ffe4ff */
[----:B------:R-:W-:-:S07]  /*02e0*/  UIADD3.X UR5, UPT, UPT, URZ, UR5, URZ, UP0, !UPT ;  /* 0x00000005ff057290 */ /* 0x000fce00087fe4ff */
[----:B------:R3:W-:Y:S02]  /*02f0*/  UTMACCTL.PF [UR6] ;  /* 0x00000000060079b9 */ /* 0x0007e40008040000 */
[----:B------:R3:W-:Y:S02]  /*0300*/  UTMACCTL.PF [UR4] ;  /* 0x00000000040079b9 */ /* 0x0007e40008040000 */
[----:B---3--:R-:W-:Y:S01]  /*0310*/  NOP ;  /* 0x0000000000007918 */ /* 0x008fe20000000000 */
.L_x_5:
[----:B------:R-:W-:Y:S05]  /*0320*/  BSYNC.RECONVERGENT B0 ;  /* 0x0000000000007941 */ /* 0x000fea0003800200 */
.L_x_4:
[----:B------:R-:W-:Y:S04]  /*0330*/  BSSY.RECONVERGENT B0, `(.L_x_6) ;  /* 0x000000a000007945 */ /* 0x000fe80003800200 */
        /* <DEDUP_REMOVED lines=9> */
.L_x_7:
[----:B------:R-:W-:Y:S05]  /*03d0*/  BSYNC.RECONVERGENT B0 ;  /* 0x0000000000007941 */ /* 0x000fea0003800200 */
.L_x_6:
[----:B------:R-:W3:Y:S01]  /*03e0*/  LDCU.64 UR4, c[0x0][0x888] ;  /* 0x00011100ff0477ac */ /* 0x000ee20008000a00 */
[----:B------:R-:W-:Y:S02]  /*03f0*/  UISETP.EQ.U32.AND UP1, UPT, UR8, URZ, UPT ;  /* 0x000000ff0800728c */ /* 0x000fe4000bf22070 */
[----:B------:R-:W-:Y:S02]  /*0400*/  UPLOP3.LUT UP2, UPT, UPT, UPT, UPT, 0x80, 0x8 ;  /* 0x000000000008789c */ /* 0x000fe40003f4f070 */
[----:B---3--:R-:W-:-:S04]  /*0410*/  UISETP.NE.U32.AND UP0, UPT, UR4, URZ, UPT ;  /* 0x000000ff0400728c */ /* 0x008fc8000bf05070 */
[----:B------:R-:W-:-:S04]  /*0420*/  UISETP.NE.AND.EX UP3, UPT, UR5, URZ, UPT, UP0 ;  /* 0x000000ff0500728c */ /* 0x000fc8000bf65300 */
[----:B------:R-:W-:-:S04]  /*0430*/  UISETP.EQ.OR.EX UP4, UPT, UR9, URZ, !UP3, UP1 ;  /* 0x000000ff0900728c */ /* 0x000fc8000df82710 */
[----:B------:R-:W-:-:S05]  /*0440*/  UP2UR UR63, UPR, URZ, 0x10 ;  /* 0x00000010ff3f7883 */ /* 0x000fca0008000000 */
[----:B------:R-:W-:Y:S07]  /*0450*/  BRA.U !UP4, `(.L_x_8) ;  /* 0x000000010c207547 */ /* 0x000fee000b800000 */
[----:B------:R-:W-:Y:S01]  /*0460*/  UISETP.NE.U32.AND UP1, UPT, UR8, URZ, UPT ;  /* 0x000000ff0800728c */ /* 0x000fe2000bf25070 */
[----:B-----5:R-:W-:Y:S01]  /*0470*/  FSETP.NEU.AND P0, PT, R91, RZ, PT ;  /* 0x000000ff5b00720b */ /* 0x020fe20003f0d000 */
[----:B------:R-:W-:Y:S02]  /*0480*/  USEL UR4, URZ, 0xffffffff, UP3 ;  /* 0xffffffffff047887 */ /* 0x000fe40009800000 */
[----:B------:R-:W-:-:S10]  /*0490*/  UISETP.NE.AND.EX UP1, UPT, UR9, URZ, UPT, UP1 ;  /* 0x000000ff0900728c */ /* 0x000fd4000bf25310 */
[----:B------:R-:W-:Y:S01]  /*04a0*/  VOTEU.ANY UP0, P0 ;  /* 0x0000000000ff7886 */ /* 0x000fe20000000100 */
[----:B------:R-:W-:-:S04]  /*04b0*/  @!UP1 USEL UR4, URZ, 0xffffffff, UP0 ;  /* 0xffffffffff049887 */ /* 0x000fc80008000000 */
[----:B------:R-:W-:-:S04]  /*04c0*/  ULOP3.LUT UR4, UR4, 0x1, URZ, 0xc0, !UPT ;  /* 0x0000000104047892 */ /* 0x000fc8000f8ec0ff */
[----:B------:R-:W-:-:S11]  /*04d0*/  UISETP.NE.U32.AND UP2, UPT, UR4, 0x1, UPT ;  /* 0x000000010400788c */ /* 0x000fd6000bf45070 */
.L_x_8:
[----:B-12---:R-:W1:Y:S02]  /*04e0*/  SHFL.IDX PT, R2, R183, RZ, 0x1f ;  /* 0x00001fffb7027589 */ /* 0x006e6400000e0000 */
[----:B-1----:R-:W-:-:S13]  /*04f0*/  ISETP.NE.AND P0, PT, R2, RZ, PT ;  /* 0x000000ff0200720c */ /* 0x002fda0003f05270 */
[----:B------:R-:W-:Y:S05]  /*0500*/  @P0 BRA `(.L_x_9) ;  /* 0x0000000000ac0947 */ /* 0x000fea0003800000 */
[----:B------:R-:W-:Y:S01]  /*0510*/  ELECT P0, URZ, PT ;  /* 0x0000000000ff782f */ /* 0x000fe20003800000 */
[----:B------:R-:W-:-:S12]  /*0520*/  BSSY.RECONVERGENT B0, `(.L_x_9) ;  /* 0x0000029000007945 */ /* 0x000fd80003800200 */
[----:B------:R-:W-:Y:S05]  /*0530*/  @!P0 BRA `(.L_x_10) ;  /* 0x00000000009c8947 */ /* 0x000fea0003800000 */
[----:B------:R-:W1:Y:S01]  /*0540*/  S2UR UR4, SR_CgaCtaId ;  /* 0x00000000000479c3 */ /* 0x000e620000008800 */
[----:B------:R-:W-:Y:S01]  /*0550*/  UMOV UR5, 0x400 ;  /* 0x0000040000057882 */ /* 0x000fe20000000000 */
[----:B------:R-:W-:Y:S01]  /*0560*/  UMOV UR8, 0x1 ;  /* 0x0000000100087882 */ /* 0x000fe20000000000 */
[----:B------:R-:W-:Y:S01]  /*0570*/  UMOV UR6, 0x2 ;  /* 0x0000000200067882 */ /* 0x000fe20000000000 */
[----:B------:R-:W-:-:S04]  /*0580*/  UIADD3 UR8, UPT, UPT, -UR8, 0x100000, URZ ;  /* 0x0010000008087890 */ /* 0x000fc8000fffe1ff */
[----:B------:R-:W-:Y:S02]  /*0590*/  USHF.L.U32 UR9, UR8, 0xb, URZ ;  /* 0x0000000b08097899 */ /* 0x000fe400080006ff */
[----:B------:R-:W-:Y:S02]  /*05a0*/  USHF.L.U32 UR8, UR8, 0x1, URZ ;  /* 0x0000000108087899 */ /* 0x000fe400080006ff */
[----:B------:R-:W-:-:S04]  /*05b0*/  UIADD3 UR6, UPT, UPT, -UR6, 0x100000, URZ ;  /* 0x0010000006067890 */ /* 0x000fc8000fffe1ff */
[----:B------:R-:W-:Y:S02]  /*05c0*/  USHF.L.U32 UR7, UR6, 0xb, URZ ;  /* 0x0000000b06077899 */ /* 0x000fe400080006ff */
[----:B------:R-:W-:Y:S02]  /*05d0*/  USHF.L.U32 UR6, UR6, 0x1, URZ ;  /* 0x0000000106067899 */ /* 0x000fe400080006ff */
[----:B-1----:R-:W-:Y:S01]  /*05e0*/  ULEA UR4, UR4, UR5, 0x18 ;  /* 0x0000000504047291 */ /* 0x002fe2000f8ec0ff */
[----:B------:R-:W1:Y:S11]  /*05f0*/  FENCE.VIEW.ASYNC.S ;  /* 0x00000000000073c6 */ /* 0x000e760000000000 */
[----:B-1----:R1:W2:Y:S01]  /*0600*/  SYNCS.EXCH.64 URZ, [UR4], UR8 ;  /* 0x0000000804ff75b2 */ /* 0x0022a20008000100 */
[----:B------:R1:W3:Y:S01]  /*0610*/  SYNCS.EXCH.64 URZ, [UR4+0x68], UR6 ;  /* 0x0000680604ff75b2 */ /* 0x0002e20008000100 */
[----:B------:R1:W4:Y:S01]  /*0620*/  SYNCS.EXCH.64 URZ, [UR4+0x8], UR8 ;  /* 0x0000080804ff75b2 */ /* 0x0003220008000100 */
[----:B------:R1:W1:Y:S01]  /*0630*/  SYNCS.EXCH.64 URZ, [UR4+0x70], UR6 ;  /* 0x0000700604ff75b2 */ /* 0x0002620008000100 */
        /* <DEDUP_REMOVED lines=22> */
[----:B--234-:R-:W-:Y:S01]  /*07a0*/  NOP ;  /* 0x0000000000007918 */ /* 0x01cfe20000000000 */
.L_x_10:
[----:B-1----:R-:W-:Y:S05]  /*07b0*/  BSYNC.RECONVERGENT B0 ;  /* 0x0000000000007941 */ /* 0x002fea0003800200 */
.L_x_9:
[----:B------:R-:W1:Y:S01]  /*07c0*/  SHFL.IDX PT, R2, R183, RZ, 0x1f ;  /* 0x00001fffb7027589 */ /* 0x000e6200000e0000 */
[----:B------:R-:W-:Y:S01]  /*07d0*/  NOP ;  /* 0x0000000000007918 */ /* 0x000fe20000000000 */
[----:B-1----:R-:W-:-:S13]  /*07e0*/  ISETP.NE.AND P0, PT, R2, 0x1, PT ;  /* 0x000000010200780c */ /* 0x002fda0003f05270 */
[----:B------:R-:W-:Y:S05]  /*07f0*/  @P0 BRA `(.L_x_11) ;  /* 0x0000000000480947 */ /* 0x000fea0003800000 */
        /* <DEDUP_REMOVED lines=9> */
[----:B------:R-:W-:Y:S01]  /*0890*/  USHF.L.U32 UR6, UR6, 0x1, URZ ;  /* 0x0000000106067899 */ /* 0x000fe200080006ff */
[----:B------:R-:W-:Y:S01]  /*08a0*/  ELECT P0, URZ, PT ;  /* 0x0000000000ff782f */ /* 0x000fe20003800000 */
[----:B-1----:R-:W-:Y:S01]  /*08b0*/  ULEA UR4, UR4, UR5, 0x18 ;  /* 0x0000000504047291 */ /* 0x002fe2000f8ec0ff */
[----:B------:R-:W1:Y:S11]  /*08c0*/  FENCE.VIEW.ASYNC.S ;  /* 0x00000000000073c6 */ /* 0x000e760000000000 */
[----:B-1----:R1:W2:Y:S01]  /*08d0*/  SYNCS.EXCH.64 URZ, [UR4+0xd0], UR8 ;  /* 0x0000d00804ff75b2 */ /* 0x0022a20008000100 */
[----:B------:R1:W3:Y:S01]  /*08e0*/  SYNCS.EXCH.64 URZ, [UR4+0xe0], UR6 ;  /* 0x0000e00604ff75b2 */ /* 0x0002e20008000100 */
[----:B------:R1:W4:Y:S01]  /*08f0*/  SYNCS.EXCH.64 URZ, [UR4+0xd8], UR8 ;  /* 0x0000d80804ff75b2 */ /* 0x0003220008000100 */
[----:B------:R1:W1:Y:S01]  /*0900*/  SYNCS.EXCH.64 URZ, [UR4+0xe8], UR6 ;  /* 0x0000e80604ff75b2 */ /* 0x0002620008000100 */
[----:B------:R-:W-:Y:S01]  /*0910*/  NOP ;  /* 0x0000000000007918 */ /* 0x000fe20000000000 */
.L_x_11:
[----:B------:R-:W2:Y:S01]  /*0920*/  SHFL.IDX PT, R2, R183, RZ, 0x1f ;  /* 0x00001fffb7027589 */ /* 0x000ea200000e0000 */
[----:B------:R-:W-:Y:S01]  /*0930*/  NOP ;  /* 0x0000000000007918 */ /* 0x000fe20000000000 */
[----:B--2---:R-:W-:-:S13]  /*0940*/  ISETP.NE.AND P0, PT, R2, 0x3, PT ;  /* 0x000000030200780c */ /* 0x004fda0003f05270 */
[----:B------:R-:W-:Y:S05]  /*0950*/  @P0 BRA `(.L_x_12) ;  /* 0x0000000000300947 */ /* 0x000fea0003800000 */
[----:B-1----:R-:W1:Y:S01]  /*0960*/  S2UR UR4, SR_CgaCtaId ;  /* 0x00000000000479c3 */ /* 0x002e620000008800 */
[----:B------:R-:W-:Y:S01]  /*0970*/  UMOV UR6, 0x400 ;  /* 0x0000040000067882 */ /* 0x000fe20000000000 */
[----:B------:R-:W-:Y:S01]  /*0980*/  UMOV UR5, 0x20 ;  /* 0x0000002000057882 */ /* 0x000fe20000000000 */
[----:B------:R-:W-:Y:S01]  /*0990*/  ELECT P0, URZ, PT ;  /* 0x0000000000ff782f */ /* 0x000fe20003800000 */
[----:B-1----:R-:W-:Y:S02]  /*09a0*/  ULEA UR6, UR4, UR6, 0x18 ;  /* 0x0000000604067291 */ /* 0x002fe4000f8ec0ff */
[----:B------:R-:W-:-:S04]  /*09b0*/  UIADD3 UR4, UPT, UPT, -UR5, 0x100000, URZ ;  /* 0x0010000005047890 */ /* 0x000fc8000fffe1ff */
[----:B------:R-:W-:Y:S02]  /*09c0*/  USHF.L.U32 UR5, UR4, 0xb, URZ ;  /* 0x0000000b04057899 */ /* 0x000fe400080006ff */
[----:B------:R-:W-:Y:S01]  /*09d0*/  USHF.L.U32 UR4, UR4, 0x1, URZ ;  /* 0x0000000104047899 */ /* 0x000fe200080006ff */
[----:B------:R-:W1:Y:S11]  /*09e0*/  FENCE.VIEW.ASYNC.S ;  /* 0x00000000000073c6 */ /* 0x000e760000000000 */
[----:B-1----:R2:W1:Y:S01]  /*09f0*/  SYNCS.EXCH.64 URZ, [UR6+0xf0], UR4 ;  /* 0x0000f00406ff75b2 */ /* 0x0024620008000100 */
[----:B------:R2:W1:Y:S02]  /*0a00*/  SYNCS.EXCH.64 URZ, [UR6+0xf8], UR4 ;  /* 0x0000f80406ff75b2 */ /* 0x0004640008000100 */
[----:B--2---:R-:W-:Y:S01]  /*0a10*/  NOP ;  /* 0x0000000000007918 */ /* 0x004fe20000000000 */
.L_x_12:
[----:B------:R-:W2:Y:S01]  /*0a20*/  SHFL.IDX PT, R2, R183, RZ, 0x1f ;  /* 0x00001fffb7027589 */ /* 0x000ea200000e0000 */
[----:B------:R-:W-:Y:S01]  /*0a30*/  NOP ;  /* 0x0000000000007918 */ /* 0x000fe20000000000 */
[----:B--2---:R-:W-:-:S13]  /*0a40*/  ISETP.NE.AND P0, PT, R2, 0x4, PT ;  /* 0x000000040200780c */ /* 0x004fda0003f05270 */
[----:B------:R-:W-:Y:S05]  /*0a50*/  @P0 BRA `(.L_x_13) ;  /* 0x00000000004c0947 */ /* 0x000fea0003800000 */
[----:B-1----:R-:W1:Y:S01]  /*0a60*/  S2UR UR6, SR_CgaCtaId ;  /* 0x00000000000679c3 */ /* 0x002e620000008800 */
[----:B------:R-:W-:Y:S01]  /*0a70*/  UMOV UR4, 0x1e0 ;  /* 0x000001e000047882 */ /* 0x000fe20000000000 */
[----:B------:R-:W-:Y:S01]  /*0a80*/  UMOV UR5, 0x400 ;  /* 0x0000040000057882 */ /* 0x000fe20000000000 */
[----:B------:R-:W-:Y:S01]  /*0a90*/  USEL UR4, UR4, 0x1a0, UP2 ;  /* 0x000001a004047887 */ /* 0x000fe20009000000 */
[----:B------:R-:W-:Y:S01]  /*0aa0*/  UMOV UR8, 0x1 ;  /* 0x0000000100087882 */ /* 0x000fe20000000000 */
[----:B------:R-:W-:Y:S01]  /*0ab0*/  ELECT P0, URZ, PT ;  /* 0x0000000000ff782f */ /* 0x000fe20003800000 */
[----:B------:R-:W-:-:S04]  /*0ac0*/  UIADD3 UR8, UPT, UPT, -UR8, 0x100000, URZ ;  /* 0x0010000008087890 */ /* 0x000fc8000fffe1ff */
[----:B------:R-:W-:Y:S02]  /*0ad0*/  USHF.L.U32 UR9, UR8, 0xb, URZ ;  /* 0x0000000b08097899 */ /* 0x000fe400080006ff */
[----:B------:R-:W-:Y:S02]  /*0ae0*/  USHF.L.U32 UR8, UR8, 0x1, URZ ;  /* 0x0000000108087899 */ /* 0x000fe400080006ff */
[----:B-1----:R-:W-:Y:S02]  /*0af0*/  ULEA UR6, UR6, UR5, 0x18 ;  /* 0x0000000506067291 */ /* 0x002fe4000f8ec0ff */
[----:B------:R-:W-:-:S04]  /*0b00*/  UIADD3 UR4, UPT, UPT, -UR4, 0x100000, URZ ;  /* 0x0010000004047890 */ /* 0x000fc8000fffe1ff */
[----:B------:R-:W-:Y:S02]  /*0b10*/  USHF.L.U32 UR5, UR4, 0xb, URZ ;  /* 0x0000000b04057899 */ /* 0x000fe400080006ff */
[----:B------:R-:W-:Y:S01]  /*0b20*/  USHF.L.U32 UR4, UR4, 0x1, URZ ;  /* 0x0000000104047899 */ /* 0x000fe200080006ff */
[----:B------:R-:W1:Y:S03]  /*0b30*/  FENCE.VIEW.ASYNC.S ;  /* 0x00000000000073c6 */ /* 0x000e660000000000 */
[----:B-1----:R2:W1:Y:S08]  /*0b40*/  SYNCS.EXCH.64 URZ, [UR6+0x100], UR8 ;  /* 0x0001000806ff75b2 */ /* 0x0024700008000100 */
[----:B------:R2:W1:Y:S01]  /*0b50*/  SYNCS.EXCH.64 URZ, [UR6+0x110], UR4 ;  /* 0x0001100406ff75b2 */ /* 0x0004620008000100 */
[----:B------:R2:W1:Y:S01]  /*0b60*/  SYNCS.EXCH.64 URZ, [UR6+0x108], UR8 ;  /* 0x0001080806ff75b2 */ /* 0x0004620008000100 */
[----:B------:R2:W1:Y:S02]  /*0b70*/  SYNCS.EXCH.64 URZ, [UR6+0x118], UR4 ;  /* 0x0001180406ff75b2 */ /* 0x0004640008000100 */
[----:B--2---:R-:W-:Y:S01]  /*0b80*/  NOP ;  /* 0x0000000000007918 */ /* 0x004fe20000000000 */
.L_x_13:
[----:B------:R-:W2:Y:S01]  /*0b90*/  SHFL.IDX PT, R2, R183, RZ, 0x1f ;  /* 0x00001fffb7027589 */ /* 0x000ea200000e0000 */
[----:B------:R-:W-:Y:S01]  /*0ba0*/  NOP ;  /* 0x0000000000007918 */ /* 0x000fe20000000000 */
[----:B--2---:R-:W-:-:S13]  /*0bb0*/  ISETP.NE.AND P0, PT, R2, 0x5, PT ;  /* 0x000000050200780c */ /* 0x004fda0003f05270 */
[----:B------:R-:W-:Y:S05]  /*0bc0*/  @P0 BRA `(.L_x_14) ;  /* 0x0000000000580947 */ /* 0x000fea0003800000 */
[----:B-1----:R-:W1:Y:S01]  /*0bd0*/  S2UR UR4, SR_CgaCtaId ;  /* 0x00000000000479c3 */ /* 0x002e620000008800 */
        /* <DEDUP_REMOVED lines=12> */
[----:B-1----:R2:W1:Y:S01]  /*0ca0*/  SYNCS.EXCH.64 URZ, [UR4+0x120], UR8 ;  /* 0x0001200804ff75b2 */ /* 0x0024620008000100 */
[----:B------:R2:W1:Y:S01]  /*0cb0*/  SYNCS.EXCH.64 URZ, [UR4+0x140], UR6 ;  /* 0x0001400604ff75b2 */ /* 0x0004620008000100 */
[----:B------:R2:W1:Y:S01]  /*0cc0*/  SYNCS.EXCH.64 URZ, [UR4+0x128], UR8 ;  /* 0x0001280804ff75b2 */ /* 0x0004620008000100 */
[----:B------:R2:W1:Y:S01]  /*0cd0*/  SYNCS.EXCH.64 URZ, [UR4+0x148], UR6 ;  /* 0x0001480604ff75b2 */ /* 0x0004620008000100 */
[----:B------:R2:W1:Y:S01]  /*0ce0*/  SYNCS.EXCH.64 URZ, [UR4+0x130], UR8 ;  /* 0x0001300804ff75b2 */ /* 0x0004620008000100 */
[----:B------:R2:W1:Y:S01]  /*0cf0*/  SYNCS.EXCH.64 URZ, [UR4+0x150], UR6 ;  /* 0x0001500604ff75b2 */ /* 0x0004620008000100 */
[----:B------:R2:W1:Y:S01]  /*0d00*/  SYNCS.EXCH.64 URZ, [UR4+0x138], UR8 ;  /* 0x0001380804ff75b2 */ /* 0x0004620008000100 */
[----:B------:R2:W1:Y:S02]  /*0d10*/  SYNCS.EXCH.64 URZ, [UR4+0x158], UR6 ;  /* 0x0001580604ff75b2 */ /* 0x0004640008000100 */
[----:B--2---:R-:W-:Y:S01]  /*0d20*/  NOP ;  /* 0x0000000000007918 */ /* 0x004fe20000000000 */
.L_x_14:
[----:B------:R-:W2:Y:S01]  /*0d30*/  SHFL.IDX PT, R2, R183, RZ, 0x1f ;  /* 0x00001fffb7027589 */ /* 0x000ea200000e0000 */
[----:B------:R-:W1:Y:S01]  /*0d40*/  S2UR UR44, SR_CgaCtaId ;  /* 0x00000000002c79c3 */ /* 0x000e620000008800 */
[----:B------:R-:W-:Y:S01]  /*0d50*/  NOP ;  /* 0x0000000000007918 */ /* 0x000fe20000000000 */
[----:B--2---:R-:W-:-:S13]  /*0d60*/  ISETP.NE.AND P0, PT, R2, 0x3, PT ;  /* 0x000000030200780c */ /* 0x004fda0003f05270 */
[----:B-1----:R-:W-:Y:S05]  /*0d70*/  @P0 BRA `(.L_x_15) ;  /* 0x0000000000340947 */ /* 0x002fea0003800000 */
[----:B------:R-:W-:Y:S01]  /*0d80*/  UMOV UR4, 0x400 ;  /* 0x0000040000047882 */ /* 0x000fe20000000000 */
[----:B------:R-:W-:Y:S01]  /*0d90*/  UMOV UR6, 0x20 ;  /* 0x0000002000067882 */ /* 0x000fe20000000000 */
[----:B------:R-:W-:Y:S02]  /*0da0*/  ULEA UR4, UR44, UR4, 0x18 ;  /* 0x000000042c047291 */ /* 0x000fe4000f8ec0ff */
[----:B------:R-:W-:-:S04]  /*0db0*/  UIADD3 UR6, UPT, UPT, -UR6, 0x100000, URZ ;  /* 0x0010000006067890 */ /* 0x000fc8000fffe1ff */
[----:B------:R-:W-:Y:S02]  /*0dc0*/  USHF.L.U32 UR7, UR6, 0xb, URZ ;  /* 0x0000000b06077899 */ /* 0x000fe400080006ff */
[----:B------:R-:W-:Y:S01]  /*0dd0*/  USHF.L.U32 UR6, UR6, 0x1, URZ ;  /* 0x0000000106067899 */ /* 0x000fe200080006ff */
[----:B------:R-:W-:Y:S01]  /*0de0*/  ELECT P0, URZ, PT ;  /* 0x0000000000ff782f */ /* 0x000fe20003800000 */
[----:B------:R-:W1:Y:S10]  /*0df0*/  FENCE.VIEW.ASYNC.S ;  /* 0x00000000000073c6 */ /* 0x000e740000000000 */
[----:B-1----:R1:W2:Y:S01]  /*0e00*/  SYNCS.EXCH.64 URZ, [UR4+0x160], UR6 ;  /* 0x0001600604ff75b2 */ /* 0x0022a20008000100 */
[----:B------:R1:W1:Y:S01]  /*0e10*/  SYNCS.EXCH.64 URZ, [UR4+0x170], UR6 ;  /* 0x0001700604ff75b2 */ /* 0x0002620008000100 */
[----:B------:R1:W1:Y:S01]  /*0e20*/  SYNCS.EXCH.64 URZ, [UR4+0x168], UR6 ;  /* 0x0001680604ff75b2 */ /* 0x0002620008000100 */
[----:B------:R1:W1:Y:S01]  /*0e30*/  SYNCS.EXCH.64 URZ, [UR4+0x178], UR6 ;  /* 0x0001780604ff75b2 */ /* 0x0002620008000100 */
[----:B------:R-:W-:Y:S01]  /*0e40*/  NOP ;  /* 0x0000000000007918 */ /* 0x000fe20000000000 */
.L_x_15:
[----:B------:R-:W3:Y:S01]  /*0e50*/  LDCU UR24, c[0x0][0x36c] ;  /* 0x00006d80ff1877ac */ /* 0x000ee20008000800 */
[----:B------:R-:W-:Y:S01]  /*0e60*/  ISETP.NE.OR P3, PT, R0, 0x2, !P3 ;  /* 0x000000020000780c */ /* 0x000fe20005f65670 */
[----:B------:R-:W-:Y:S01]  /*0e70*/  NOP ;  /* 0x0000000000007918 */ /* 0x000fe20000000000 */
[----:B------:R-:W-:Y:S01]  /*0e80*/  LOP3.LUT R0, R198, 0x1f, RZ, 0xc0, !PT ;  /* 0x0000001fc6007812 */ /* 0x000fe200078ec0ff */
[----:B------:R-:W-:Y:S02]  /*0e90*/  UISETP.NE.AND UP4, UPT, UR20, 0x2, UPT ;  /* 0x000000021400788c */ /* 0x000fe4000bf85270 */
[----:B------:R-:W-:Y:S02]  /*0ea0*/  UISETP.NE.AND UP5, UPT, UR20, URZ, UPT ;  /* 0x000000ff1400728c */ /* 0x000fe4000bfa5270 */
[----:B---3--:R-:W-:-:S09]  /*0eb0*/  UISETP.EQ.U32.AND UP0, UPT, UR24, 0x1, UPT ;  /* 0x000000011800788c */ /* 0x008fd2000bf02070 */
[----:B------:R-:W-:Y:S05]  /*0ec0*/  BRA.U !UP0, `(.L_x_16) ;  /* 0x0000000108087547 */ /* 0x000fea000b800000 */
[----:B-12-4-:R-:W-:Y:S01]  /*0ed0*/  UCGABAR_ARV ;  /* 0x00000000000079c7 */ /* 0x016fe20008000000 */
[----:B------:R-:W-:Y:S05]  /*0ee0*/  BRA `(.L_x_17) ;  /* 0x0000000000047947 */ /* 0x000fea0003800000 */
.L_x_16:
[----:B-12-4-:R-:W-:Y:S01]  /*0ef0*/  NOP ;  /* 0x0000000000007918 */ /* 0x016fe20000000000 */
.L_x_17:
[----:B------:R-:W1:Y:S01]  /*0f00*/  S2UR UR7, SR_CTAID.X ;  /* 0x00000000000779c3 */ /* 0x000e620000002500 */
[----:B------:R-:W-:-:S05]  /*0f10*/  CS2R.32 R3, SR_CgaSize ;  /* 0x0000000000037805 */ /* 0x000fca0000008a00 */
[----:B------:R-:W-:-:S05]  /*0f20*/  IMAD R3, R3, -0xa0, RZ ;  /* 0xffffff6003037824 */ /* 0x000fca00078e02ff */
[----:B------:R-:W-:-:S14]  /*0f30*/  R2UR UR5, R3 ;  /* 0x00000000030572ca */ /* 0x000fdc00000e0000 */
[----:B------:R-:W2:Y:S01]  /*0f40*/  LDCU UR5, c[0x0][UR5+0x2b0] ;  /* 0x00005600050577ac */ /* 0x000ea20008000800 */
[----:B------:R-:W-:-:S05]  /*0f50*/  CS2R.32 R3, SR_CgaSize ;  /* 0x0000000000037805 */ /* 0x000fca0000008a00 */
[----:B------:R-:W-:-:S05]  /*0f60*/  IMAD R3, R3, -0xa0, RZ ;  /* 0xffffff6003037824 */ /* 0x000fca00078e02ff */
[----:B------:R-:W-:-:S14]  /*0f70*/  R2UR UR4, R3 ;  /* 0x00000000030472ca */ /* 0x000fdc00000e0000 */
[----:B------:R-:W3:Y:S01]  /*0f80*/  LDCU UR4, c[0x0][UR4+0x2b4] ;  /* 0x00005680040477ac */ /* 0x000ee20008000800 */
[----:B------:R-:W4:Y:S01]  /*0f90*/  S2UR UR8, SR_CTAID.Y ;  /* 0x00000000000879c3 */ /* 0x000f220000002600 */
[----:B------:R-:W-:-:S05]  /*0fa0*/  CS2R.32 R3, SR_CgaSize ;  /* 0x0000000000037805 */ /* 0x000fca0000008a00 */
[----:B------:R-:W-:-:S05]  /*0fb0*/  IMAD R3, R3, -0xa0, RZ ;  /* 0xffffff6003037824 */ /* 0x000fca00078e02ff */
[----:B------:R-:W-:-:S14]  /*0fc0*/  R2UR UR59, R3 ;  /* 0x00000000033b72ca */ /* 0x000fdc00000e0000 */
[----:B------:R-:W3:Y:S01]  /*0fd0*/  LDCU UR59, c[0x0][UR59+0x2a0] ;  /* 0x000054003b3b77ac */ /* 0x000ee20008000800 */
[----:B------:R-:W-:-:S05]  /*0fe0*/  CS2R.32 R3, SR_CgaSize ;  /* 0x0000000000037805 */ /* 0x000fca0000008a00 */
[----:B------:R-:W-:-:S05]  /*0ff0*/  IMAD R3, R3, -0xa0, RZ ;  /* 0xffffff6003037824 */ /* 0x000fca00078e02ff */
[----:B------:R-:W-:-:S14]  /*1000*/  R2UR UR58, R3 ;  /* 0x00000000033a72ca */ /* 0x000fdc00000e0000 */
[----:B------:R-:W3:Y:S01]  /*1010*/  LDCU UR58, c[0x0][UR58+0x2a4] ;  /* 0x000054803a3a77ac */ /* 0x000ee20008000800 */
[----:B------:R-:W3:Y:S01]  /*1020*/  S2UR UR36, SR_CTAID.Z ;  /* 0x00000000002479c3 */ /* 0x000ee20000002700 */
[----:B------:R-:W3:Y:S01]  /*1030*/  LDCU UR21, c[0x0][0xb24] ;  /* 0x00016480ff1577ac */ /* 0x000ee20008000800 */
[----:B------:R-:W3:Y:S01]  /*1040*/  LDCU UR42, c[0x0][0xb24] ;  /* 0x00016480ff2a77ac */ /* 0x000ee20008000800 */
[----:B-1----:R-:W-:Y:S01]  /*1050*/  I2FP.F32.U32 R3, UR7 ;  /* 0x0000000700037c45 */ /* 0x002fe20008201000 */
[----:B------:R-:W1:Y:S04]  /*1060*/  LDCU UR23, c[0x0][0xb30] ;  /* 0x00016600ff1777ac */ /* 0x000e680008000800 */
[----:B--2---:R-:W-:Y:S01]  /*1070*/  FMUL R3, R3, UR5 ;  /* 0x0000000503037c20 */ /* 0x004fe20008400000 */
[----:B------:R-:W-:Y:S01]  /*1080*/  UMOV UR47, UR7 ;  /* 0x00000007002f7c82 */ /* 0x000fe20008000000 */
[----:B----4-:R-:W-:Y:S01]  /*1090*/  I2FP.F32.U32 R2, UR8 ;  /* 0x0000000800027c45 */ /* 0x010fe20008201000 */
[----:B------:R-:W-:-:S03]  /*10a0*/  UMOV UR48, UR8 ;  /* 0x0000000800307c82 */ /* 0x000fc60008000000 */
[----:B------:R-:W2:Y:S01]  /*10b0*/  F2I.U32.TRUNC.NTZ R3, R3 ;  /* 0x0000000300037305 */ /* 0x000ea2000020f000 */
[----:B---3--:R-:W-:Y:S01]  /*10c0*/  FMUL R2, R2, UR4 ;  /* 0x0000000402027c20 */ /* 0x008fe20008400000 */
[----:B------:R-:W-:-:S04]  /*10d0*/  ULOP3.LUT UR4, UR44, 0x1, URZ, 0xc0, !UPT ;  /* 0x000000012c047892 */ /* 0x000fc8000f8ec0ff */
[----:B------:R-:W-:Y:S02]  /*10e0*/  UISETP.NE.U32.AND UP6, UPT, UR4, 0x1, UPT ;  /* 0x000000010400788c */ /* 0x000fe4000bfc5070 */
[----:B------:R-:W3:Y:S02]  /*10f0*/  F2I.U32.TRUNC.NTZ R2, R2 ;  /* 0x0000000200027305 */ /* 0x000ee4000020f000 */
[----:B------:R-:W-:Y:S01]  /*1100*/  USEL UR4, URZ, 0xa00, UP6 ;  /* 0x00000a00ff047887 */ /* 0x000fe2000b000000 */
[----:B--2---:R-:W-:Y:S02]  /*1110*/  R2UR UR6, R3 ;  /* 0x00000000030672ca */ /* 0x004fe400000e0000 */
[----:B---3--:R-:W-:Y:S02]  /*1120*/  R2UR UR5, R2 ;  /* 0x00000000020572ca */ /* 0x008fe400000e0000 */
[----:B------:R-:W-:-:S09]  /*1130*/  PRMT R2, RZ, 0x7610, R2 ;  /* 0x00007610ff027816 */ /* 0x000fd20000000002 */
[----:B------:R-:W-:-:S04]  /*1140*/  UIADD3 UR6, UPT, UPT, -UR6, URZ, URZ ;  /* 0x000000ff06067290 */ /* 0x000fc8000fffe1ff */
[----:B------:R-:W-:Y:S02]  /*1150*/  UIMAD UR59, UR59, UR6, UR7 ;  /* 0x000000063b3b72a4 */ /* 0x000fe4000f8e0207 */
[----:B------:R-:W-:-:S04]  /*1160*/  UIADD3 UR5, UPT, UPT, -UR5, URZ, URZ ;  /* 0x000000ff05057290 */ /* 0x000fc8000fffe1ff */
[----:B------:R-:W-:Y:S01]  /*1170*/  UIMAD UR58, UR58, UR5, UR8 ;  /* 0x000000053a3a72a4 */ /* 0x000fe2000f8e0208 */
[----:B-1----:R-:W-:Y:S11]  /*1180*/  BRA.U UP5, `(.L_x_18) ;  /* 0x0000000105247547 */ /* 0x002ff6000b800000 */
[----:B------:R-:W-:-:S04]  /*1190*/  UISETP.NE.AND UP0, UPT, UR58, URZ, UPT ;  /* 0x000000ff3a00728c */ /* 0x000fc8000bf05270 */
[----:B------:R-:W-:Y:S02]  /*11a0*/  USEL UR5, URZ, 0x2, UP0 ;  /* 0x00000002ff057887 */ /* 0x000fe40008000000 */
[----:B------:R-:W-:-:S04]  /*11b0*/  UISETP.NE.AND UP0, UPT, UR58, URZ, UPT ;  /* 0x000000ff3a00728c */ /* 0x000fc8000bf05270 */
[----:B------:R-:W-:-:S04]  /*11c0*/  UISETP.EQ.OR UP0, UPT, UR59, URZ, !UP0 ;  /* 0x000000ff3b00728c */ /* 0x000fc8000c702670 */
[----:B------:R-:W-:Y:S02]  /*11d0*/  USEL UR6, URZ, 0x1, !UP0 ;  /* 0x00000001ff067887 */ /* 0x000fe4000c000000 */
[----:B------:R-:W-:-:S04]  /*11e0*/  UISETP.NE.AND UP0, UPT, UR59, 0x1, UPT ;  /* 0x000000013b00788c */ /* 0x000fc8000bf05270 */
[----:B------:R-:W-:-:S04]  /*11f0*/  USEL UR5, UR5, 0x2, UP0 ;  /* 0x0000000205057887 */ /* 0x000fc80008000000 */
[----:B------:R-:W-:-:S06]  /*1200*/  UIADD3 UR5, UPT, UPT, UR6, UR5, URZ ;  /* 0x0000000506057290 */ /* 0x000fcc000fffe0ff */
[----:B------:R-:W-:-:S07]  /*1210*/  MOV R2, UR5 ;  /* 0x0000000500027c02 */ /* 0x000fce0008000f00 */
.L_x_18:
[----:B------:R-:W-:-:S09]  /*1220*/  UISETP.GE.AND UP0, UPT, UR21, 0x1, UPT ;  /* 0x000000011500788c */ /* 0x000fd2000bf06270 */
[----:B------:R-:W-:Y:S05]  /*1230*/  BRA.U !UP0, `(.L_x_19) ;  /* 0x0000000108d07547 */ /* 0x000fea000b800000 */
[----:B------:R-:W1:Y:S01]  /*1240*/  LDCU UR22, c[0x0][0xb0c] ;  /* 0x00016180ff1677ac */ /* 0x000e620008000800 */
[----:B------:R-:W2:Y:S01]  /*1250*/  LDCU.128 UR16, c[0x0][0xb10] ;  /* 0x00016200ff1077ac */ /* 0x000ea20008000c00 */
[----:B------:R-:W3:Y:S01]  /*1260*/  LDCU UR7, c[0x0][0x370] ;  /* 0x00006e00ff0777ac */ /* 0x000ee20008000800 */
[----:B------:R-:W-:Y:S02]  /*1270*/  UISETP.NE.AND UP1, UPT, UR21, 0x1, UPT ;  /* 0x000000011500788c */ /* 0x000fe4000bf25270 */
[----:B-1----:R-:W-:Y:S02]  /*1280*/  UISETP.NE.AND UP0, UPT, UR22, 0x1, UPT ;  /* 0x000000011600788c */ /* 0x002fe4000bf05270 */
[----:B--2---:R-:W-:Y:S02]  /*1290*/  UIMAD.WIDE.U32 UR10, UR47, UR16, URZ ;  /* 0x000000102f0a72a5 */ /* 0x004fe4000f8e00ff */
[----:B---3--:R-:W-:-:S05]  /*12a0*/  UIMAD.WIDE.U32 UR8, UR7, UR16, URZ ;  /* 0x00000010070872a5 */ /* 0x008fca000f8e00ff */
[----:B------:R-:W-:Y:S01]  /*12b0*/  UMOV UR6, UR11 ;  /* 0x0000000b00067c82 */ /* 0x000fe20008000000 */
[----:B------:R-:W-:Y:S02]  /*12c0*/  UIMAD.WIDE.U32 UR10, UR48, UR19, URZ ;  /* 0x00000013300a72a5 */ /* 0x000fe4000f8e00ff */
[----:B------:R-:W-:Y:S01]  /*12d0*/  USHF.R.U32.HI UR6, URZ, UR17, UR6 ;  /* 0x00000011ff067299 */ /* 0x000fe20008011606 */
[----:B------:R-:W-:Y:S02]  /*12e0*/  UMOV UR8, UR9 ;  /* 0x0000000900087c82 */ /* 0x000fe40008000000 */
[----:B------:R-:W-:Y:S02]  /*12f0*/  @UP0 USHF.R.U32.HI UR7, URZ, UR17, UR8 ;  /* 0x00000011ff070299 */ /* 0x000fe40008011608 */
[----:B------:R-:W1:Y:S01]  /*1300*/  LDCU UR8, c[0x0][0x374] ;  /* 0x00006e80ff0877ac */ /* 0x000e620008000800 */
[----:B------:R-:W2:Y:S01]  /*1310*/  LDCU UR9, c[0x0][0xb20] ;  /* 0x00016400ff0977ac */ /* 0x000ea20008000800 */
[----:B------:R-:W-:-:S02]  /*1320*/  UMOV UR5, UR11 ;  /* 0x0000000b00057c82 */ /* 0x000fc40008000000 */
[----:B------:R-:W3:Y:S01]  /*1330*/  LDCU.64 UR10, c[0x0][0xb28] ;  /* 0x00016500ff0a77ac */ /* 0x000ee20008000a00 */
[----:B------:R-:W-:Y:S02]  /*1340*/  USEL UR6, UR47, UR6, !UP0 ;  /* 0x000000062f067287 */ /* 0x000fe4000c000000 */
[----:B------:R-:W-:Y:S02]  /*1350*/  UISETP.NE.AND UP0, UPT, UR18, 0x1, UPT ;  /* 0x000000011200788c */ /* 0x000fe4000bf05270 */
[----:B-1----:R-:W-:Y:S02]  /*1360*/  UIMAD.WIDE.U32 UR12, UR8, UR19, URZ ;  /* 0x00000013080c72a5 */ /* 0x002fe4000f8e00ff */
[----:B--2---:R-:W-:-:S05]  /*1370*/  USHF.R.U32.HI UR5, URZ, UR9, UR5 ;  /* 0x00000009ff057299 */ /* 0x004fca0008011605 */
[----:B------:R-:W-:Y:S01]  /*1380*/  UMOV UR12, UR13 ;  /* 0x0000000d000c7c82 */ /* 0x000fe20008000000 */
[----:B------:R-:W-:Y:S02]  /*1390*/  USEL UR5, UR48, UR5, !UP0 ;  /* 0x0000000530057287 */ /* 0x000fe4000c000000 */
[----:B------:R-:W-:Y:S02]  /*13a0*/  @UP0 USHF.R.U32.HI UR8, URZ, UR9, UR12 ;  /* 0x00000009ff080299 */ /* 0x000fe4000801160c */
[----:B---3--:R-:W-:Y:S02]  /*13b0*/  UIMAD.WIDE.U32 UR14, UR7, UR10, URZ ;  /* 0x0000000a070e72a5 */ /* 0x008fe4000f8e00ff */
[----:B------:R-:W-:-:S05]  /*13c0*/  UIMAD.WIDE.U32 UR12, UR8, UR10, URZ ;  /* 0x0000000a080c72a5 */ /* 0x000fca000f8e00ff */
[----:B------:R-:W-:Y:S02]  /*13d0*/  UMOV UR14, UR15 ;  /* 0x0000000f000e7c82 */ /* 0x000fe40008000000 */
[----:B------:R-:W-:Y:S01]  /*13e0*/  UMOV UR12, UR13 ;  /* 0x0000000d000c7c82 */ /* 0x000fe20008000000 */
[----:B------:R-:W-:Y:S02]  /*13f0*/  @UP1 USHF.R.U32.HI UR7, URZ, UR11, UR14 ;  /* 0x0000000bff071299 */ /* 0x000fe4000801160e */
[----:B------:R-:W-:Y:S02]  /*1400*/  @UP1 USHF.R.U32.HI UR8, URZ, UR11, UR12 ;  /* 0x0000000bff081299 */ /* 0x000fe4000801160c */
[----:B------:R-:W-:Y:S02]  /*1410*/  UIMAD.WIDE.U32 UR12, UR5, UR10, URZ ;  /* 0x0000000a050c72a5 */ /* 0x000fe4000f8e00ff */
[----:B------:R-:W-:Y:S02]  /*1420*/  UIMAD UR8, UR8, UR21, URZ ;  /* 0x00000015080872a4 */ /* 0x000fe4000f8e02ff */
[----:B------:R-:W-:-:S02]  /*1430*/  UIMAD UR9, UR7, UR21, URZ ;  /* 0x00000015070972a4 */ /* 0x000fc4000f8e02ff */
[----:B------:R-:W-:-:S04]  /*1440*/  UISETP.GE.AND UP0, UPT, UR5, UR8, UPT ;  /* 0x000000080500728c */ /* 0x000fc8000bf06270 */
[----:B------:R-:W-:Y:S02]  /*1450*/  UISETP.GE.OR UP0, UPT, UR6, UR9, UP0 ;  /* 0x000000090600728c */ /* 0x000fe40008706670 */
[----:B------:R-:W-:-:S03]  /*1460*/  UIMAD.WIDE.U32 UR8, UR6, UR10, URZ ;  /* 0x0000000a060872a5 */ /* 0x000fc6000f8e00ff */
[----:B------:R-:W-:Y:S02]  /*1470*/  UMOV UR10, UR13 ;  /* 0x0000000d000a7c82 */ /* 0x000fe40008000000 */
[----:B------:R-:W-:-:S04]  /*1480*/  USHF.R.U32.HI UR10, URZ, UR11, UR10 ;  /* 0x0000000bff0a7299 */ /* 0x000fc8000801160a */
[----:B------:R-:W-:Y:S02]  /*1490*/  USEL UR8, UR5, UR10, !UP1 ;  /* 0x0000000a05087287 */ /* 0x000fe4000c800000 */
[----:B------:R-:W-:Y:S02]  /*14a0*/  @!UP0 USHF.R.U32.HI UR9, URZ, UR11, UR9 ;  /* 0x0000000bff098299 */ /* 0x000fe40008011609 */
[----:B------:R-:W-:Y:S02]  /*14b0*/  UIADD3 UR10, UPT, UPT, -UR8, URZ, URZ ;  /* 0x000000ff080a7290 */ /* 0x000fe4000fffe1ff */
[----:B------:R-:W-:Y:S02]  /*14c0*/  @!UP0 USEL UR9, UR6, UR9, !UP1 ;  /* 0x0000000906098287 */ /* 0x000fe4000c800000 */
[----:B------:R-:W-:Y:S02]  /*14d0*/  UIMAD UR10, UR21, UR10, UR5 ;  /* 0x0000000a150a72a4 */ /* 0x000fe4000f8e0205 */
[----:B------:R-:W-:-:S02]  /*14e0*/  UIADD3 UR11, UPT, UPT, -UR6, URZ, URZ ;  /* 0x000000ff060b7290 */ /* 0x000fc4000fffe1ff */
[----:B------:R-:W-:Y:S02]  /*14f0*/  @!UP0 UIMAD UR10, UR10, UR7, UR9 ;  /* 0x000000070a0a82a4 */ /* 0x000fe4000f8e0209 */
[----:B------:R-:W-:Y:S02]  /*1500*/  @!UP0 UIADD3 UR8, UPT, UPT, UR8, -UR9, URZ ;  /* 0x8000000908088290 */ /* 0x000fe4000fffe0ff */
[----:B------:R-:W-:Y:S02]  /*1510*/  UIADD3 UR7, UPT, UPT, -UR5, URZ, URZ ;  /* 0x000000ff05077290 */ /* 0x000fe4000fffe1ff */
[----:B------:R-:W-:Y:S02]  /*1520*/  @!UP0 UIMAD UR5, UR8, UR21, UR6 ;  /* 0x00000015080582a4 */ /* 0x000fe4000f8e0206 */
[----:B------:R-:W-:Y:S02]  /*1530*/  UIMAD UR48, UR18, UR7, UR48 ;  /* 0x00000007123072a4 */ /* 0x000fe4000f8e0230 */
[----:B------:R-:W-:Y:S01]  /*1540*/  UIMAD UR47, UR22, UR11, UR47 ;  /* 0x0000000b162f72a4 */ /* 0x000fe2000f8e022f */
[----:B------:R-:W-:Y:S01]  /*1550*/  @!UP0 UMOV UR6, UR10 ;  /* 0x0000000a00068c82 */ /* 0x000fe20008000000 */
[----:B------:R-:W-:-:S02]  /*1560*/  UIMAD UR48, UR5, UR18, UR48 ;  /* 0x00000012053072a4 */ /* 0x000fc4000f8e0230 */
[----:B------:R-:W-:-:S12]  /*1570*/  UIMAD UR47, UR6, UR22, UR47 ;  /* 0x00000016062f72a4 */ /* 0x000fd8000f8e022f */
.L_x_19:
[----:B------:R-:W-:-:S09]  /*1580*/  UISETP.NE.AND UP0, UPT, UR23, 0x1, UPT ;  /* 0x000000011700788c */ /* 0x000fd2000bf05270 */
[----:B------:R-:W-:Y:S05]  /*1590*/  BRA.U UP0, `(.L_x_20) ;  /* 0x0000000100447547 */ /* 0x000fea000b800000 */
[----:B------:R-:W1:Y:S01]  /*15a0*/  LDCU.128 UR8, c[0x0][0xb10] ;  /* 0x00016200ff0877ac */ /* 0x000e620008000c00 */
[----:B------:R-:W2:Y:S01]  /*15b0*/  LDCU UR12, c[0x0][0xb0c] ;  /* 0x00016180ff0c77ac */ /* 0x000ea20008000800 */
[----:B-1----:R-:W-:Y:S02]  /*15c0*/  UIMAD.WIDE.U32 UR6, UR47, UR8, URZ ;  /* 0x000000082f0672a5 */ /* 0x002fe4000f8e00ff */
[----:B--2---:R-:W-:-:S05]  /*15d0*/  UISETP.NE.AND UP0, UPT, UR12, 0x1, UPT ;  /* 0x000000010c00788c */ /* 0x004fca000bf05270 */
[----:B------:R-:W-:Y:S02]  /*15e0*/  UMOV UR6, UR7 ;  /* 0x0000000700067c82 */ /* 0x000fe40008000000 */
[----:B------:R-:W-:Y:S02]  /*15f0*/  USHF.R.U32.HI UR6, URZ, UR9, UR6 ;  /* 0x00000009ff067299 */ /* 0x000fe40008011606 */
[----:B------:R-:W1:Y:S01]  /*1600*/  LDCU UR7, c[0x0][0xb20] ;  /* 0x00016400ff0777ac */ /* 0x000e620008000800 */
[----:B------:R-:W-:Y:S02]  /*1610*/  UIMAD.WIDE.U32 UR8, UR48, UR11, URZ ;  /* 0x0000000b300872a5 */ /* 0x000fe4000f8e00ff */
[----:B------:R-:W-:Y:S02]  /*1620*/  USEL UR6, UR47, UR6, !UP0 ;  /* 0x000000062f067287 */ /* 0x000fe4000c000000 */
[----:B------:R-:W-:-:S03]  /*1630*/  UISETP.NE.AND UP0, UPT, UR10, 0x1, UPT ;  /* 0x000000010a00788c */ /* 0x000fc6000bf05270 */
[----:B------:R-:W-:Y:S02]  /*1640*/  UMOV UR5, UR9 ;  /* 0x0000000900057c82 */ /* 0x000fe40008000000 */
[----:B-1----:R-:W-:-:S04]  /*1650*/  USHF.R.U32.HI UR5, URZ, UR7, UR5 ;  /* 0x00000007ff057299 */ /* 0x002fc80008011605 */
[----:B------:R-:W-:-:S04]  /*1660*/  USEL UR5, UR48, UR5, !UP0 ;  /* 0x0000000530057287 */ /* 0x000fc8000c000000 */
[----:B------:R-:W-:Y:S02]  /*1670*/  UIADD3 UR7, UPT, UPT, UR6, -UR5, URZ ;  /* 0x8000000506077290 */ /* 0x000fe4000fffe0ff */
[----:B------:R-:W-:Y:S02]  /*1680*/  UIADD3 UR5, UPT, UPT, -UR6, UR5, URZ ;  /* 0x0000000506057290 */ /* 0x000fe4000fffe1ff */
[----:B------:R-:W-:Y:S02]  /*1690*/  UIMAD UR48, UR7, UR10, UR48 ;  /* 0x0000000a073072a4 */ /* 0x000fe4000f8e0230 */
[----:B------:R-:W-:-:S12]  /*16a0*/  UIMAD UR47, UR5, UR12, UR47 ;  /* 0x0000000c052f72a4 */ /* 0x000fd8000f8e022f */
.L_x_20:
[----:B------:R-:W-:Y:S02]  /*16b0*/  UISETP.EQ.U32.AND UP0, UPT, UR24, 0x1, UPT ;  /* 0x000000011800788c */ /* 0x000fe4000bf02070 */
[----:B------:R-:W-:-:S07]  /*16c0*/  UISETP.NE.AND UP1, UPT, UR20, 0x2, UPT ;  /* 0x000000021400788c */ /* 0x000fce000bf25270 */
[----:B------:R-:W-:Y:S05]  /*16d0*/  BRA.U !UP0, `(.L_x_21) ;  /* 0x00000001080c7547 */ /* 0x000fea000b800000 */
[----:B------:R-:W-:Y:S01]  /*16e0*/  UCGABAR_WAIT ;  /* 0x0000000000007dc7 */ /* 0x000fe20008000000 */
[----:B------:R-:W-:Y:S01]  /*16f0*/  CCTL.IVALL ;  /* 0x00000000ff00798f */ /* 0x000fe20002000000 */
[----:B------:R-:W-:Y:S05]  /*1700*/  BRA `(.L_x_22) ;  /* 0x0000000000047947 */ /* 0x000fea0003800000 */
.L_x_21:
[----:B------:R-:W-:Y:S06]  /*1710*/  BAR.SYNC.DEFER_BLOCKING 0x0 ;  /* 0x0000000000007b1d */ /* 0x000fec0000010000 */
.L_x_22:
[----:B------:R-:W-:Y:S05]  /*1720*/  BRA.U UP1, `(.L_x_23) ;  /* 0x0000001901007547 */ /* 0x000fea000b800000 */
[----:B------:R-:W1:Y:S01]  /*1730*/  LDCU UR7, c[0x0][0x38c] ;  /* 0x00007180ff0777ac */ /* 0x000e620008000800 */
[----:B------:R-:W-:Y:S01]  /*1740*/  PLOP3.LUT P1, PT, PT, PT, UP2, 0x80, 0x8 ;  /* 0x000000000008781c */ /* 0x000fe20003f2f028 */
[----:B------:R-:W-:Y:S01]  /*1750*/  IMAD.MOV.U32 R12, RZ, RZ, 0x1 ;  /* 0x00000001ff0c7424 */ /* 0x000fe200078e00ff */
[----:B------:R-:W-:Y:S01]  /*1760*/  ISETP.EQ.OR P2, PT, R0, RZ, P3 ;  /* 0x000000ff0000720c */ /* 0x000fe20001f42670 */
[----:B------:R-:W-:Y:S01]  /*1770*/  UISETP.NE.AND UP0, UPT, UR20, URZ, UPT ;  /* 0x000000ff1400728c */ /* 0x000fe2000bf05270 */
[----:B------:R-:W-:Y:S01]  /*1780*/  PLOP3.LUT P1, PT, P1, PT, PT, 0x8, 0x80 ;  /* 0x000000000080781c */ /* 0x000fe20000f2e170 */
[----:B------:R-:W-:Y:S01]  /*1790*/  USEL UR26, URZ, 0x1, UP4 ;  /* 0x00000001ff1a7887 */ /* 0x000fe2000a000000 */
[----:B------:R-:W-:Y:S01]  /*17a0*/  CS2R R10, SRZ ;  /* 0x00000000000a7805 */ /* 0x000fe2000001ff00 */
[----:B------:R-:W-:Y:S01]  /*17b0*/  UMOV UR15, 0x400 ;  /* 0x00000400000f7882 */ /* 0x000fe20000000000 */
[----:B------:R-:W-:Y:S01]  /*17c0*/  IMAD.MOV.U32 R9, RZ, RZ, RZ ;  /* 0x000000ffff097224 */ /* 0x000fe200078e00ff */
[----:B------:R-:W-:Y:S01]  /*17d0*/  USEL UR26, UR26, 0x2, UP0 ;  /* 0x000000021a1a7887 */ /* 0x000fe20008000000 */
[----:B------:R-:W-:Y:S01]  /*17e0*/  IMAD.MOV.U32 R8, RZ, RZ, 0x1 ;  /* 0x00000001ff087424 */ /* 0x000fe200078e00ff */
[----:B------:R-:W-:Y:S01]  /*17f0*/  ULEA UR15, UR44, UR15, 0x18 ;  /* 0x0000000f2c0f7291 */ /* 0x000fe2000f8ec0ff */
[----:B------:R-:W2:Y:S01]  /*1800*/  LDCU UR40, c[0x0][0x370] ;  /* 0x00006e00ff2877ac */ /* 0x000ea20008000800 */
[----:B-1----:R-:W-:Y:S01]  /*1810*/  UIADD3 UR6, UPT, UPT, UR7, 0x1f, URZ ;  /* 0x0000001f07067890 */ /* 0x002fe2000fffe0ff */
[----:B------:R-:W1:Y:S03]  /*1820*/  LDCU.64 UR28, c[0x0][0x348] ;  /* 0x00006900ff1c77ac */ /* 0x000e660008000a00 */
[----:B------:R-:W-:-:S02]  /*1830*/  USHF.R.S32.HI UR5, URZ, 0x1f, UR6 ;  /* 0x0000001fff057899 */ /* 0x000fc40008011406 */
[----:B------:R-:W-:Y:S02]  /*1840*/  USHF.R.U32.HI UR46, URZ, 0x5, UR4 ;  /* 0x00000005ff2e7899 */ /* 0x000fe40008011604 */
[----:B------:R-:W-:Y:S02]  /*1850*/  ULEA.HI UR5, UR5, UR6, URZ, 0x5 ;  /* 0x0000000605057291 */ /* 0x000fe4000f8f28ff */
[----:B------:R-:W-:Y:S02]  /*1860*/  UIADD3 UR6, UPT, UPT, UR7, -0x1, URZ ;  /* 0xffffffff07067890 */ /* 0x000fe4000fffe0ff */
[----:B------:R-:W-:Y:S02]  /*1870*/  USHF.R.S32.HI UR43, URZ, 0x5, UR5 ;  /* 0x00000005ff2b7899 */ /* 0x000fe40008011405 */
[----:B------:R-:W-:Y:S02]  /*1880*/  UISETP.GE.U32.AND UP1, UPT, UR6, -0x3f, UPT ;  /* 0xffffffc10600788c */ /* 0x000fe4000bf26070 */
[----:B------:R-:W-:-:S02]  /*1890*/  UISETP.LT.U32.AND UP0, UPT, UR43, 0xd, UPT ;  /* 0x0000000d2b00788c */ /* 0x000fc4000bf01070 */
[----:B------:R-:W-:Y:S02]  /*18a0*/  UIADD3 UR5, UPT, UPT, UR15, 0x1400, URZ ;  /* 0x000014000f057890 */ /* 0x000fe4000fffe0ff */
[----:B------:R-:W-:Y:S02]  /*18b0*/  USEL UR41, UR43, 0xd, UP0 ;  /* 0x0000000d2b297887 */ /* 0x000fe40008000000 */
[----:B------:R-:W-:Y:S02]  /*18c0*/  @UP6 UIADD3 UR5, UPT, UPT, UR15, URZ, URZ ;  /* 0x000000ff0f056290 */ /* 0x000fe4000fffe0ff */
[----:B------:R-:W-:Y:S02]  /*18d0*/  UIADD3 UR21, UPT, UPT, UR41, -0x1, URZ ;  /* 0xffffffff29157890 */ /* 0x000fe4000fffe0ff */
[----:B------:R-:W-:Y:S02]  /*18e0*/  @UP1 UIADD3 UR21, UPT, UPT, UR41, URZ, URZ ;  /* 0x000000ff29151290 */ /* 0x000fe4000fffe0ff */
[----:B------:R-:W-:Y:S01]  /*18f0*/  UIADD3 UR49, UPT, UPT, UR7, 0x3e, URZ ;  /* 0x0000003e07317890 */ /* 0x000fe2000fffe0ff */
[----:B------:R-:W3:Y:S01]  /*1900*/  LDCU UR39, c[0x0][0x374] ;  /* 0x00006e80ff2777ac */ /* 0x000ee20008000800 */
[----:B------:R-:W-:-:S02]  /*1910*/  UIADD3 UR5, UPT, UPT, UR5, 0x17400, URZ ;  /* 0x0001740005057890 */ /* 0x000fc4000fffe0ff */
[----:B------:R-:W-:Y:S02]  /*1920*/  UIADD3 UR45, UPT, UPT, UR43, -UR41, URZ ;  /* 0x800000292b2d7290 */ /* 0x000fe4000fffe0ff */
[----:B------:R-:W-:Y:S01]  /*1930*/  UIADD3 UR21, UPT, UPT, UR21, 0x1, URZ ;  /* 0x0000000115157890 */ /* 0x000fe2000fffe0ff */
[----:B-12---:R-:W-:-:S11]  /*1940*/  UMOV UR13, URZ ;  /* 0x000000ff000d7c82 */ /* 0x006fd60008000000 */
.L_x_43:
[----:B------:R-:W-:-:S09]  /*1950*/  UISETP.NE.AND UP0, UPT, UR44, URZ, UPT ;  /* 0x000000ff2c00728c */ /* 0x000fd2000bf05270 */
[----:B-1----:R-:W-:Y:S05]  /*1960*/  BRA.U UP0, `(.L_x_24) ;  /* 0x0000000100287547 */ /* 0x002fea000b800000 */
[----:B------:R-:W-:Y:S02]  /*1970*/  LEA R0, R9, UR15, 0x3 ;  /* 0x0000000f09007c11 */ /* 0x000fe4000f8e18ff */
[----:B------:R-:W-:-:S04]  /*1980*/  SHF.L.U32 R3, R8, 0x1f, RZ ;  /* 0x0000001f08037819 */ /* 0x000fc800000006ff */
[----:B------:R-:W1:Y:S02]  /*1990*/  SYNCS.PHASECHK.TRANS64.TRYWAIT P0, [R0+URZ+0x170], R3 ;  /* 0x00017003000075a7 */ /* 0x000e6400080011ff */
[----:B-1----:R-:W-:Y:S05]  /*19a0*/  @!P0 BRA `(.L_x_25) ;  /* 0x0000006c001c8947 */ /* 0x002fea0003800000 */
.L_x_123:
[----:B------:R2:W-:Y:S01]  /*19b0*/  SYNCS.ARRIVE.TRANS64.A1T0 RZ, [R0+URZ+0x160], RZ ;  /* 0x000160ff00ff79a7 */ /* 0x0005e200081000ff */
[----:B------:R-:W-:-:S05]  /*19c0*/  VIADD R9, R9, 0x1 ;  /* 0x0000000109097836 */ /* 0x000fca0000000000 */
[----:B------:R-:W-:-:S04]  /*19d0*/  ISETP.NE.AND P0, PT, R9, 0x2, PT ;  /* 0x000000020900780c */ /* 0x000fc80003f05270 */
[----:B-1----:R-:W-:Y:S02]  /*19e0*/  SEL R3, RZ, 0x1, P0 ;  /* 0x00000001ff037807 */ /* 0x002fe40000000000 */
[----:B------:R-:W-:Y:S02]  /*19f0*/  SEL R9, R9, RZ, P0 ;  /* 0x000000ff09097207 */ /* 0x000fe40000000000 */
[----:B------:R-:W-:-:S07]  /*1a00*/  LOP3.LUT R8, R8, R3, RZ, 0x3c, !PT ;  /* 0x0000000308087212 */ /* 0x000fce00078e3cff */
.L_x_24:
[----:B------:R-:W-:Y:S01]  /*1a10*/  ULEA UR6, UR13, UR15, 0x3 ;  /* 0x0000000f0d067291 */ /* 0x000fe2000f8e18ff */
[----:B--2---:R-:W-:Y:S01]  /*1a20*/  SHF.L.U32 R0, R12, 0x1f, RZ ;  /* 0x0000001f0c007819 */ /* 0x004fe200000006ff */
[----:B------:R-:W-:Y:S02]  /*1a30*/  UISETP.GE.U32.AND UP0, UPT, UR49, 0x3f, UPT ;  /* 0x0000003f3100788c */ /* 0x000fe4000bf06070 */
[----:B------:R-:W-:Y:S02]  /*1a40*/  USHF.L.U32 UR35, UR47, 0x6, URZ ;  /* 0x000000062f237899 */ /* 0x000fe400080006ff */
[----:B------:R-:W-:Y:S01]  /*1a50*/  UIMAD UR19, UR48, 0xa0, UR46 ;  /* 0x000000a0301378a4 */ /* 0x000fe2000f8e022e */
[----:B------:R-:W-:Y:S02]  /*1a60*/  UMOV UR14, URZ ;  /* 0x000000ff000e7c82 */ /* 0x000fe40008000000 */
[----:B------:R1:W2:Y:S02]  /*1a70*/  SYNCS.PHASECHK.TRANS64.TRYWAIT P0, [UR6+0x68], R0 ;  /* 0x00006800ff0075a7 */ /* 0x0002a40008001106 */
[----:B------:R-:W-:Y:S07]  /*1a80*/  BRA.U !UP0, `(.L_x_26) ;  /* 0x0000000108c07547 */ /* 0x000fee000b800000 */
[----:B------:R-:W-:Y:S01]  /*1a90*/  UMOV UR8, URZ ;  /* 0x000000ff00087c82 */ /* 0x000fe20008000000 */
[----:B------:R-:W-:-:S05]  /*1aa0*/  UMOV UR7, UR13 ;  /* 0x0000000d00077c82 */ /* 0x000fca0008000000 */
.L_x_32:
[----:B--2---:R-:W-:Y:S01]  /*1ab0*/  @!P3 MOV R2, 0x3800 ;  /* 0x000038000002b802 */ /* 0x004fe20000000f00 */
[----:B----4-:R-:W-:Y:S01]  /*1ac0*/  ULEA UR33, UR7, UR15, 0x3 ;  /* 0x0000000f07217291 */ /* 0x010fe2000f8e18ff */
[----:B-12---:R-:W-:Y:S11]  /*1ad0*/  @P0 BRA `(.L_x_27) ;  /* 0x00000000000c0947 */ /* 0x006ff60003800000 */
[----:B------:R-:W-:Y:S04]  /*1ae0*/  SHF.L.U32 R3, R12, 0x1f, RZ ;  /* 0x0000001f0c037819 */ /* 0x000fe800000006ff */
[----:B------:R-:W2:Y:S02]  /*1af0*/  SYNCS.PHASECHK.TRANS64.TRYWAIT P0, [UR33+0x68], R3 ;  /* 0x00006803ff0075a7 */ /* 0x000ea40008001121 */
[----:B--2---:R-:W-:Y:S05]  /*1b00*/  @!P0 BRA `(.L_x_28) ;  /* 0x0000006800d88947 */ /* 0x004fea0003800000 */
.L_x_27:
[----:B------:R2:W-:Y:S01]  /*1b10*/  @!P3 SYNCS.ARRIVE.TRANS64 RZ, [UR33], R2 ;  /* 0x00000002ffffb9a7 */ /* 0x0005e20008000021 */
[----:B------:R-:W-:Y:S04]  /*1b20*/  ULOP3.LUT UR6, UR26, 0x2, URZ, 0xfc, !UPT ;  /* 0x000000021a067892 */ /* 0x000fe8000f8efcff */
[----:B------:R-:W-:Y:S09]  /*1b30*/  UISETP.NE.AND UP0, UPT, UR6, 0x2, UPT ;  /* 0x000000020600788c */ /* 0x000ff2000bf05270 */
[----:B------:R-:W-:Y:S05]  /*1b40*/  BRA.U UP0, `(.L_x_29) ;  /* 0x0000000100047547 */ /* 0x000fea000b800000 */
[----:B---3--:R-:W-:Y:S05]  /*1b50*/  BPT.TRAP 0x1 ;  /* 0x000000040000795c */ /* 0x008fea0000300000 */
.L_x_29:
[----:B------:R-:W-:Y:S04]  /*1b60*/  BSSY.RECONVERGENT B0, `(.L_x_30) ;  /* 0x0000003000007945 */ /* 0x000fe80003800200 */
[----:B------:R-:W-:Y:S05]  /*1b70*/  @P2 BRA `(.L_x_31) ;  /* 0x0000000000042947 */ /* 0x000fea0003800000 */
[----:B---3--:R-:W-:Y:S05]  /*1b80*/  BPT.TRAP 0x1 ;  /* 0x000000040000795c */ /* 0x008fea0000300000 */
.L_x_31:
[----:B---3--:R-:W-:Y:S05]  /*1b90*/  BSYNC.RECONVERGENT B0 ;  /* 0x0000000000007941 */ /* 0x008fea0003800200 */
.L_x_30:
[----:B------:R-:W-:Y:S02]  /*1ba0*/  UIADD3 UR6, UPT, UPT, UR7, 0x1, URZ ;  /* 0x0000000107067890 */ /* 0x000fe4000fffe0ff */
[----:B------:R-:W-:Y:S02]  /*1bb0*/  UIADD3 UR22, UP1, UPT, UR28, 0x80, URZ ;  /* 0x000000801c167890 */ /* 0x000fe4000ff3e0ff */
[----:B------:R-:W-:Y:S02]  /*1bc0*/  UISETP.NE.AND UP0, UPT, UR6, 0xd, UPT ;  /* 0x0000000d0600788c */ /* 0x000fe4000bf05270 */
[----:B------:R-:W-:Y:S02]  /*1bd0*/  ULEA UR32, UR7, UR15, 0xc ;  /* 0x0000000f07207291 */ /* 0x000fe4000f8e60ff */
[----:B------:R-:W-:Y:S02]  /*1be0*/  USEL UR9, URZ, 0x1, UP0 ;  /* 0x00000001ff097887 */ /* 0x000fe40008000000 */
[----:B------:R-:W-:Y:S02]  /*1bf0*/  USEL UR13, UR6, URZ, UP0 ;  /* 0x000000ff060d7287 */ /* 0x000fe40008000000 */
[----:B------:R-:W-:Y:S02]  /*1c00*/  USHF.L.U32 UR34, UR8, 0x5, URZ ;  /* 0x0000000508227899 */ /* 0x000fe400080006ff */
[----:B------:R-:W-:Y:S01]  /*1c10*/  ULEA UR6, UR13, UR15, 0x3 ;  /* 0x0000000f0d067291 */ /* 0x000fe2000f8e18ff */
[----:B------:R-:W-:Y:S01]  /*1c20*/  LOP3.LUT R12, R12, UR9, RZ, 0x3c, !PT ;  /* 0x000000090c0c7c12 */ /* 0x000fe2000f8e3cff */
[----:B------:R-:W-:Y:S02]  /*1c30*/  UIADD3.X UR23, UPT, UPT, URZ, UR29, URZ, UP1, !UPT ;  /* 0x0000001dff177290 */ /* 0x000fe40008ffe4ff */
[----:B------:R-:W-:Y:S01]  /*1c40*/  UIADD3 UR32, UPT, UPT, UR32, 0xa400, URZ ;  /* 0x0000a40020207890 */ /* 0x000fe2000fffe0ff */
[----:B-1----:R-:W-:Y:S01]  /*1c50*/  SHF.L.U32 R0, R12, 0x1f, RZ ;  /* 0x0000001f0c007819 */ /* 0x002fe200000006ff */
[----:B------:R-:W-:Y:S02]  /*1c60*/  UIADD3 UR10, UP0, UPT, UR28, 0x180, URZ ;  /* 0x000001801c0a7890 */ /* 0x000fe4000ff1e0ff */
[----:B------:R-:W-:Y:S01]  /*1c70*/  UIADD3 UR8, UPT, UPT, UR8, 0x1, URZ ;  /* 0x0000000108087890 */ /* 0x000fe2000fffe0ff */
[----:B------:R4:W1:Y:S01]  /*1c80*/  SYNCS.PHASECHK.TRANS64.TRYWAIT P0, [UR6+0x68], R0 ;  /* 0x00006800ff0075a7 */ /* 0x0008620008001106 */
[----:B------:R-:W-:Y:S02]  /*1c90*/  UIMAD UR6, UR7, 0x1400, UR4 ;  /* 0x00001400070678a4 */ /* 0x000fe4000f8e0204 */
[----:B------:R-:W-:Y:S02]  /*1ca0*/  UIADD3.X UR11, UPT, UPT, URZ, UR29, URZ, UP0, !UPT ;  /* 0x0000001dff0b7290 */ /* 0x000fe400087fe4ff */
[----:B------:R-:W-:Y:S01]  /*1cb0*/  ULEA UR6, UR6, UR15, 0x1 ;  /* 0x0000000f06067291 */ /* 0x000fe2000f8e08ff */
[----:B------:R-:W-:Y:S01]  /*1cc0*/  UMOV UR24, 0x0 ;  /* 0x0000000000187882 */ /* 0x000fe20000000000 */
[----:B------:R-:W-:Y:S02]  /*1cd0*/  UMOV UR25, 0x10000000 ;  /* 0x1000000000197882 */ /* 0x000fe40000000000 */
[----:B------:R-:W-:Y:S01]  /*1ce0*/  UIADD3 UR16, UPT, UPT, UR6, 0x17400, URZ ;  /* 0x0001740006107890 */ /* 0x000fe2000fffe0ff */
[----:B------:R4:W-:Y:S01]  /*1cf0*/  UTMALDG.3D [UR32], [UR22], desc[UR24] ;  /* 0x00001820160075b4 */ /* 0x0009e20008011000 */
[----:B------:R-:W-:Y:S01]  /*1d00*/  UISETP.NE.AND UP0, UPT, UR8, UR21, UPT ;  /* 0x000000150800728c */ /* 0x000fe2000bf05270 */
[----:B------:R-:W-:Y:S01]  /*1d10*/  UMOV UR6, 0x30000 ;  /* 0x0003000000067882 */ /* 0x000fe20000000000 */
[----:B------:R-:W-:Y:S01]  /*1d20*/  UMOV UR20, UR36 ;  /* 0x0000002400147c82 */ /* 0x000fe20008000000 */
[----:B------:R-:W-:Y:S01]  /*1d30*/  UMOV UR17, UR33 ;  /* 0x0000002100117c82 */ /* 0x000fe20008000000 */
[----:B------:R-:W-:Y:S01]  /*1d40*/  UMOV UR18, UR34 ;  /* 0x0000002200127c82 */ /* 0x000fe20008000000 */
[----:B------:R-:W-:Y:S02]  /*1d50*/  UMOV UR14, UR21 ;  /* 0x00000015000e7c82 */ /* 0x000fe40008000000 */
[----:B------:R4:W-:Y:S01]  /*1d60*/  UTMALDG.3D.MULTICAST [UR16], [UR10], UR6, desc[UR24] ;  /* 0x000018100a0073b4 */ /* 0x0009e20008011806 */
[----:B------:R-:W-:Y:S01]  /*1d70*/  UMOV UR7, UR13 ;  /* 0x0000000d00077c82 */ /* 0x000fe20008000000 */
[----:B------:R-:W-:Y:S05]  /*1d80*/  BRA.U UP0, `(.L_x_32) ;  /* 0xfffffffd00487547 */ /* 0x000fea000b83ffff */
.L_x_26:
[----:B----4-:R-:W-:Y:S01]  /*1d90*/  ULEA UR6, UR13, UR15, 0x3 ;  /* 0x0000000f0d067291 */ /* 0x010fe2000f8e18ff */
[----:B-1----:R-:W-:Y:S01]  /*1da0*/  SHF.L.U32 R0, R12, 0x1f, RZ ;  /* 0x0000001f0c007819 */ /* 0x002fe200000006ff */
[----:B------:R-:W-:Y:S01]  /*1db0*/  @!P1 SYNCS.ARRIVE.TRANS64.A1T0 RZ, [UR15+0xf8], RZ ;  /* 0x0000f8ffffff99a7 */ /* 0x000fe2000810000f */
[----:B------:R-:W-:-:S06]  /*1dc0*/  UISETP.GT.AND UP0, UPT, UR43, UR41, UPT ;  /* 0x000000292b00728c */ /* 0x000fcc000bf04270 */
[----:B--2---:R1:W2:Y:S03]  /*1dd0*/  SYNCS.PHASECHK.TRANS64.TRYWAIT P0, [UR6+0x68], R0 ;  /* 0x00006800ff0075a7 */ /* 0x0042a60008001106 */
[----:B------:R-:W-:Y:S05]  /*1de0*/  BRA.U !UP0, `(.L_x_33) ;  /* 0x0000000108bc7547 */ /* 0x000fea000b800000 */
[----:B------:R-:W-:Y:S01]  /*1df0*/  UIADD3 UR27, UPT, UPT, UR45, UR14, URZ ;  /* 0x0000000e2d1b7290 */ /* 0x000fe2000fffe0ff */
[----:B------:R-:W-:-:S11]  /*1e00*/  UMOV UR6, UR13 ;  /* 0x0000000d00067c82 */ /* 0x000fd60008000000 */
.L_x_39:
[----:B--2---:R-:W-:Y:S01]  /*1e10*/  @!P3 MOV R2, 0x3800 ;  /* 0x000038000002b802 */ /* 0x004fe20000000f00 */
[----:B----4-:R-:W-:Y:S01]  /*1e20*/  ULEA UR9, UR6, UR15, 0x3 ;  /* 0x0000000f06097291 */ /* 0x010fe2000f8e18ff */
[----:B-12---:R-:W-:Y:S11]  /*1e30*/  @P0 BRA `(.L_x_34) ;  /* 0x00000000000c0947 */ /* 0x006ff60003800000 */
[----:B------:R-:W-:Y:S04]  /*1e40*/  SHF.L.U32 R3, R12, 0x1f, RZ ;  /* 0x0000001f0c037819 */ /* 0x000fe800000006ff */
[----:B------:R-:W2:Y:S02]  /*1e50*/  SYNCS.PHASECHK.TRANS64.TRYWAIT P0, [UR9+0x68], R3 ;  /* 0x00006803ff0075a7 */ /* 0x000ea40008001109 */
[----:B--2---:R-:W-:Y:S05]  /*1e60*/  @!P0 BRA `(.L_x_35) ;  /* 0x0000006800188947 */ /* 0x004fea0003800000 */
.L_x_34:
[----:B------:R2:W-:Y:S01]  /*1e70*/  @!P3 SYNCS.ARRIVE.TRANS64 RZ, [UR9], R2 ;  /* 0x00000002ffffb9a7 */ /* 0x0005e20008000009 */
[----:B------:R-:W-:Y:S04]  /*1e80*/  ULOP3.LUT UR7, UR26, 0x2, URZ, 0xfc, !UPT ;  /* 0x000000021a077892 */ /* 0x000fe8000f8efcff */
[----:B------:R-:W-:Y:S09]  /*1e90*/  UISETP.NE.AND UP0, UPT, UR7, 0x2, UPT ;  /* 0x000000020700788c */ /* 0x000ff2000bf05270 */
[----:B------:R-:W-:Y:S05]  /*1ea0*/  BRA.U UP0, `(.L_x_36) ;  /* 0x0000000100047547 */ /* 0x000fea000b800000 */
[----:B---3--:R-:W-:Y:S05]  /*1eb0*/  BPT.TRAP 0x1 ;  /* 0x000000040000795c */ /* 0x008fea0000300000 */
.L_x_36:
[----:B------:R-:W-:Y:S04]  /*1ec0*/  BSSY.RECONVERGENT B0, `(.L_x_37) ;  /* 0x0000003000007945 */ /* 0x000fe80003800200 */
[----:B------:R-:W-:Y:S05]  /*1ed0*/  @P2 BRA `(.L_x_38) ;  /* 0x0000000000042947 */ /* 0x000fea0003800000 */
[----:B---3--:R-:W-:Y:S05]  /*1ee0*/  BPT.TRAP 0x1 ;  /* 0x000000040000795c */ /* 0x008fea0000300000 */
.L_x_38:
[----:B---3--:R-:W-:Y:S05]  /*1ef0*/  BSYNC.RECONVERGENT B0 ;  /* 0x0000000000007941 */ /* 0x008fea0003800200 */
.L_x_37:
[----:B------:R-:W-:Y:S02]  /*1f00*/  UIADD3 UR7, UPT, UPT, UR6, 0x1, URZ ;  /* 0x0000000106077890 */ /* 0x000fe4000fffe0ff */
[----:B------:R-:W-:Y:S02]  /*1f10*/  UIADD3 UR22, UP1, UPT, UR28, 0x80, URZ ;  /* 0x000000801c167890 */ /* 0x000fe4000ff3e0ff */
[----:B------:R-:W-:Y:S02]  /*1f20*/  UISETP.NE.AND UP0, UPT, UR7, 0xd, UPT ;  /* 0x0000000d0700788c */ /* 0x000fe4000bf05270 */
[----:B------:R-:W-:Y:S02]  /*1f30*/  USHF.L.U32 UR10, UR14, 0x5, URZ ;  /* 0x000000050e0a7899 */ /* 0x000fe400080006ff */
[----:B------:R-:W-:Y:S02]  /*1f40*/  USEL UR8, URZ, 0x1, UP0 ;  /* 0x00000001ff087887 */ /* 0x000fe40008000000 */
[----:B------:R-:W-:Y:S02]  /*1f50*/  USEL UR13, UR7, URZ, UP0 ;  /* 0x000000ff070d7287 */ /* 0x000fe40008000000 */
[----:B------:R-:W-:Y:S02]  /*1f60*/  UIADD3.X UR23, UPT, UPT, URZ, UR29, URZ, UP1, !UPT ;  /* 0x0000001dff177290 */ /* 0x000fe40008ffe4ff */
[----:B------:R-:W-:Y:S01]  /*1f70*/  ULEA UR7, UR13, UR15, 0x3 ;  /* 0x0000000f0d077291 */ /* 0x000fe2000f8e18ff */
[----:B------:R-:W-:Y:S01]  /*1f80*/  LOP3.LUT R12, R12, UR8, RZ, 0x3c, !PT ;  /* 0x000000080c0c7c12 */ /* 0x000fe2000f8e3cff */
[----:B------:R-:W-:Y:S02]  /*1f90*/  ULEA UR8, UR6, UR15, 0xc ;  /* 0x0000000f06087291 */ /* 0x000fe4000f8e60ff */
[----:B------:R-:W-:Y:S01]  /*1fa0*/  UIADD3 UR24, UP0, UPT, UR28, 0x180, URZ ;  /* 0x000001801c187890 */ /* 0x000fe2000ff1e0ff */
[----:B-1----:R-:W-:Y:S01]  /*1fb0*/  SHF.L.U32 R0, R12, 0x1f, RZ ;  /* 0x0000001f0c007819 */ /* 0x002fe200000006ff */
[----:B------:R-:W-:Y:S02]  /*1fc0*/  UIADD3 UR8, UPT, UPT, UR8, 0xa400, URZ ;  /* 0x0000a40008087890 */ /* 0x000fe4000fffe0ff */
[----:B------:R-:W-:Y:S01]  /*1fd0*/  UIMAD UR16, UR6, 0x2800, UR5 ;  /* 0x00002800061078a4 */ /* 0x000fe2000f8e0205 */
[----:B------:R4:W1:Y:S01]  /*1fe0*/  SYNCS.PHASECHK.TRANS64.TRYWAIT P0, [UR7+0x68], R0 ;  /* 0x00006800ff0075a7 */ /* 0x0008620008001107 */
[----:B------:R-:W-:Y:S01]  /*1ff0*/  UMOV UR30, 0x0 ;  /* 0x00000000001e7882 */ /* 0x000fe20000000000 */
[----:B------:R-:W-:Y:S01]  /*2000*/  UMOV UR31, 0x10000000 ;  /* 0x10000000001f7882 */ /* 0x000fe20000000000 */
[----:B------:R-:W-:Y:S01]  /*2010*/  UMOV UR11, UR35 ;  /* 0x00000023000b7c82 */ /* 0x000fe20008000000 */
[----:B------:R-:W-:Y:S01]  /*2020*/  UMOV UR12, UR36 ;  /* 0x00000024000c7c82 */ /* 0x000fe20008000000 */
[----:B------:R-:W-:Y:S01]  /*2030*/  UIADD3.X UR25, UPT, UPT, URZ, UR29, URZ, UP0, !UPT ;  /* 0x0000001dff197290 */ /* 0x000fe200087fe4ff */
[----:B------:R4:W-:Y:S01]  /*2040*/  UTMALDG.3D [UR8], [UR22], desc[UR30] ;  /* 0x00001e08160075b4 */ /* 0x0009e20008011000 */
[----:B------:R-:W-:Y:S01]  /*2050*/  UIADD3 UR14, UPT, UPT, UR14, 0x1, URZ ;  /* 0x000000010e0e7890 */ /* 0x000fe2000fffe0ff */
[----:B------:R-:W-:Y:S01]  /*2060*/  UMOV UR7, 0x30000 ;  /* 0x0003000000077882 */ /* 0x000fe20000000000 */
[----:B------:R-:W-:Y:S01]  /*2070*/  UMOV UR20, UR36 ;  /* 0x0000002400147c82 */ /* 0x000fe20008000000 */
[----:B------:R-:W-:Y:S01]  /*2080*/  UMOV UR17, UR9 ;  /* 0x0000000900117c82 */ /* 0x000fe20008000000 */
[----:B------:R-:W-:Y:S01]  /*2090*/  UMOV UR18, UR10 ;  /* 0x0000000a00127c82 */ /* 0x000fe20008000000 */
[----:B------:R-:W-:Y:S02]  /*20a0*/  UISETP.NE.AND UP0, UPT, UR14, UR27, UPT ;  /* 0x0000001b0e00728c */ /* 0x000fe4000bf05270 */
[----:B------:R4:W-:Y:S01]  /*20b0*/  UTMALDG.3D.MULTICAST [UR16], [UR24], UR7, desc[UR30] ;  /* 0x00001e10180073b4 */ /* 0x0009e20008011807 */
[----:B------:R-:W-:Y:S06]  /*20c0*/  UMOV UR6, UR13 ;  /* 0x0000000d00067c82 */ /* 0x000fec0008000000 */
[----:B------:R-:W-:Y:S05]  /*20d0*/  BRA.U UP0, `(.L_x_39) ;  /* 0xfffffffd004c7547 */ /* 0x000fea000b83ffff */
.L_x_33:
[C---:B------:R-:W-:Y:S01]  /*20e0*/  LEA R3, R11.reuse, UR15, 0x3 ;  /* 0x0000000f0b037c11 */ /* 0x040fe2000f8e18ff */
[----:B------:R-:W-:Y:S01]  /*20f0*/  NOP ;  /* 0x0000000000007918 */ /* 0x000fe20000000000 */
[----:B-1--4-:R-:W-:Y:S02]  /*2100*/  SHF.L.U32 R0, R10, 0x1f, RZ ;  /* 0x0000001f0a007819 */ /* 0x012fe400000006ff */
[----:B------:R-:W-:Y:S02]  /*2110*/  LEA R5, R11, UR15, 0x4 ;  /* 0x0000000f0b057c11 */ /* 0x000fe4000f8e20ff */
[----:B--2---:R-:W1:Y:S02]  /*2120*/  SYNCS.PHASECHK.TRANS64.TRYWAIT P0, [R3+URZ+0x100], R0 ;  /* 0x00010000030075a7 */ /* 0x004e6400080011ff */
[----:B-1----:R-:W-:Y:S05]  /*2130*/  @!P0 BRA `(.L_x_40) ;  /* 0x00000064007c8947 */ /* 0x002fea0003800000 */
.L_x_126:
[----:B------:R-:W2:Y:S01]  /*2140*/  LDS.128 R4, [R5+0x190] ;  /* 0x0001900005047984 */ /* 0x000ea20000000c00 */
[----:B------:R-:W-:Y:S01]  /*2150*/  UISETP.GE.AND UP0, UPT, UR42, 0x1, UPT ;  /* 0x000000012a00788c */ /* 0x000fe2000bf06270 */
[----:B------:R-:W-:Y:S01]  /*2160*/  @!PT LDS RZ, [RZ] ;  /* 0x00000000fffff984 */ /* 0x000fe20000000800 */
[----:B------:R-:W-:Y:S01]  /*2170*/  @!PT LDS RZ, [RZ] ;  /* 0x00000000fffff984 */ /* 0x000fe20000000800 */
[----:B------:R-:W-:Y:S01]  /*2180*/  @!PT LDS RZ, [RZ] ;  /* 0x00000000fffff984 */ /* 0x000fe20000000800 */
[----:B------:R-:W-:Y:S01]  /*2190*/  @!PT LDS RZ, [RZ] ;  /* 0x00000000fffff984 */ /* 0x000fe20000000800 */
[----:B------:R4:W-:Y:S06]  /*21a0*/  MEMBAR.ALL.CTA ;  /* 0x0000000000007992 */ /* 0x0009ec0000008000 */
[----:B----4-:R-:W4:Y:S01]  /*21b0*/  FENCE.VIEW.ASYNC.S ;  /* 0x00000000000073c6 */ /* 0x010f220000000000 */
[----:B--2---:R-:W-:-:S13]  /*21c0*/  LOP3.LUT P0, RZ, R6, 0x1, RZ, 0xc0, !PT ;  /* 0x0000000106ff7812 */ /* 0x004fda000780c0ff */
[----:B----4-:R-:W-:Y:S01]  /*21d0*/  VOTEU.ANY UP1, P0 ;  /* 0x0000000000ff7886 */ /* 0x010fe20000020100 */
[----:B------:R-:W-:-:S13]  /*21e0*/  PLOP3.LUT P0, PT, PT, PT, UP1, 0x80, 0x8 ;  /* 0x000000000008781c */ /* 0x000fda0003f0f018 */
[----:B-1----:R-:W-:Y:S02]  /*21f0*/  @P0 LOP3.LUT R0, R5, 0xffff, RZ, 0xc0, !PT ;  /* 0x0000ffff05000812 */ /* 0x002fe400078ec0ff */
[----:B------:R-:W-:Y:S02]  /*2200*/  @P0 MOV R2, R4 ;  /* 0x0000000400020202 */ /* 0x000fe40000000f00 */
[----:B------:R-:W-:Y:S01]  /*2210*/  @P0 R2UR UR7, R0 ;  /* 0x00000000000702ca */ /* 0x000fe200000e0000 */
[----:B------:R-:W-:Y:S01]  /*2220*/  VIADD R0, R3, 0x110 ;  /* 0x0000011003007836 */ /* 0x000fe20000000000 */
[----:B------:R-:W-:Y:S02]  /*2230*/  @P0 SHF.R.U32.HI R4, RZ, 0x10, R5 ;  /* 0x00000010ff040819 */ /* 0x000fe40000011605 */
[----:B------:R-:W-:Y:S02]  /*2240*/  @P0 R2UR UR8, R2 ;  /* 0x00000000020802ca */ /* 0x000fe400000e0000 */
[----:B------:R-:W-:-:S02]  /*2250*/  PRMT R0, RZ, 0x654, R0 ;  /* 0x00000654ff007816 */ /* 0x000fc40000000000 */
[----:B------:R-:W-:Y:S02]  /*2260*/  @P0 R2UR UR6, R4 ;  /* 0x00000000040602ca */ /* 0x000fe400000e0000 */
[----:B------:R1:W-:Y:S03]  /*2270*/  SYNCS.ARRIVE.TRANS64.RED.A1T0 RZ, [R0+URZ], RZ ;  /* 0x000000ff00ff79a7 */ /* 0x0003e600081004ff */
[----:B------:R-:W-:-:S04]  /*2280*/  @UP1 UMOV UR37, UR7 ;  /* 0x0000000700251c82 */ /* 0x000fc80008000000 */
[----:B------:R-:W-:-:S04]  /*2290*/  @UP1 UMOV UR38, UR8 ;  /* 0x0000000800261c82 */ /* 0x000fc80008000000 */
[----:B------:R-:W-:Y:S01]  /*22a0*/  @UP1 UMOV UR36, UR6 ;  /* 0x0000000600241c82 */ /* 0x000fe20008000000 */
[----:B------:R-:W-:Y:S05]  /*22b0*/  BRA.U !UP0, `(.L_x_41) ;  /* 0x0000000108d47547 */ /* 0x000fea000b800000 */
[----:B------:R-:W3:Y:S01]  /*22c0*/  LDCU.128 UR16, c[0x0][0xb10] ;  /* 0x00016200ff1077ac */ /* 0x000ee20008000c00 */
[----:B------:R-:W2:Y:S01]  /*22d0*/  LDCU UR12, c[0x0][0xb20] ;  /* 0x00016400ff0c77ac */ /* 0x000ea20008000800 */
[----:B------:R-:W4:Y:S01]  /*22e0*/  LDCU UR20, c[0x0][0xb0c] ;  /* 0x00016180ff1477ac */ /* 0x000f220008000800 */
[----:B------:R-:W1:Y:S01]  /*22f0*/  LDCU.64 UR10, c[0x0][0xb28] ;  /* 0x00016500ff0a77ac */ /* 0x000e620008000a00 */
[----:B------:R-:W-:Y:S02]  /*2300*/  UISETP.NE.AND UP3, UPT, UR42, 0x1, UPT ;  /* 0x000000012a00788c */ /* 0x000fe4000bf65270 */
[----:B---3--:R-:W-:Y:S02]  /*2310*/  UIMAD.WIDE.U32 UR8, UR39, UR19, URZ ;  /* 0x00000013270872a5 */ /* 0x008fe4000f8e00ff */
[----:B------:R-:W-:Y:S02]  /*2320*/  UIMAD.WIDE.U32 UR6, UR40, UR16, URZ ;  /* 0x00000010280672a5 */ /* 0x000fe4000f8e00ff */
[----:B------:R-:W-:-:S02]  /*2330*/  UISETP.NE.AND UP0, UPT, UR18, 0x1, UPT ;  /* 0x000000011200788c */ /* 0x000fc4000bf05270 */
[----:B------:R-:W-:Y:S01]  /*2340*/  UIMAD.WIDE.U32 UR30, UR37, UR19, URZ ;  /* 0x00000013251e72a5 */ /* 0x000fe2000f8e00ff */
[----:B------:R-:W-:Y:S02]  /*2350*/  UMOV UR8, UR9 ;  /* 0x0000000900087c82 */ /* 0x000fe40008000000 */
[----:B------:R-:W-:Y:S01]  /*2360*/  UMOV UR6, UR7 ;  /* 0x0000000700067c82 */ /* 0x000fe20008000000 */
[----:B--2---:R-:W-:Y:S02]  /*2370*/  USHF.R.U32.HI UR8, URZ, UR12, UR8 ;  /* 0x0000000cff087299 */ /* 0x004fe40008011608 */
[----:B----4-:R-:W-:Y:S02]  /*2380*/  UISETP.NE.AND UP2, UPT, UR20, 0x1, UPT ;  /* 0x000000011400788c */ /* 0x010fe4000bf45270 */
[----:B------:R-:W-:Y:S02]  /*2390*/  USHF.R.U32.HI UR6, URZ, UR17, UR6 ;  /* 0x00000011ff067299 */ /* 0x000fe40008011606 */
[----:B------:R-:W-:-:S02]  /*23a0*/  USEL UR7, UR39, UR8, !UP0 ;  /* 0x0000000827077287 */ /* 0x000fc4000c000000 */
[----:B------:R-:W-:Y:S02]  /*23b0*/  USEL UR8, UR40, UR6, !UP2 ;  /* 0x0000000628087287 */ /* 0x000fe4000d000000 */
[----:B-1----:R-:W-:Y:S01]  /*23c0*/  UIMAD.WIDE.U32 UR22, UR7, UR10, URZ ;  /* 0x0000000a071672a5 */ /* 0x002fe2000f8e00ff */
[----:B------:R-:W-:Y:S01]  /*23d0*/  UMOV UR6, UR31 ;  /* 0x0000001f00067c82 */ /* 0x000fe20008000000 */
[----:B------:R-:W-:Y:S02]  /*23e0*/  UIMAD.WIDE.U32 UR24, UR38, UR16, URZ ;  /* 0x00000010261872a5 */ /* 0x000fe4000f8e00ff */
[----:B------:R-:W-:-:S03]  /*23f0*/  UIMAD.WIDE.U32 UR30, UR8, UR10, URZ ;  /* 0x0000000a081e72a5 */ /* 0x000fc6000f8e00ff */
[----:B------:R-:W-:Y:S01]  /*2400*/  UMOV UR22, UR23 ;  /* 0x0000001700167c82 */ /* 0x000fe20008000000 */
[----:B------:R-:W-:Y:S02]  /*2410*/  USHF.R.U32.HI UR6, URZ, UR12, UR6 ;  /* 0x0000000cff067299 */ /* 0x000fe40008011606 */
[----:B------:R-:W-:Y:S01]  /*2420*/  @UP3 USHF.R.U32.HI UR7, URZ, UR11, UR22 ;  /* 0x0000000bff073299 */ /* 0x000fe20008011616 */
[----:B------:R-:W-:Y:S01]  /*2430*/  UMOV UR24, UR25 ;  /* 0x0000001900187c82 */ /* 0x000fe20008000000 */
[----:B------:R-:W-:Y:S01]  /*2440*/  UMOV UR30, UR31 ;  /* 0x0000001f001e7c82 */ /* 0x000fe20008000000 */
[----:B------:R-:W-:Y:S02]  /*2450*/  USHF.R.U32.HI UR17, URZ, UR17, UR24 ;  /* 0x00000011ff117299 */ /* 0x000fe40008011618 */
[----:B------:R-:W-:Y:S02]  /*2460*/  USEL UR6, UR37, UR6, !UP0 ;  /* 0x0000000625067287 */ /* 0x000fe4000c000000 */
[----:B------:R-:W-:-:S02]  /*2470*/  @UP3 USHF.R.U32.HI UR8, URZ, UR11, UR30 ;  /* 0x0000000bff083299 */ /* 0x000fc4000801161e */
[----:B------:R-:W-:Y:S02]  /*2480*/  UIMAD UR9, UR42, UR7, URZ ;  /* 0x000000072a0972a4 */ /* 0x000fe4000f8e02ff */
[----:B------:R-:W-:Y:S02]  /*2490*/  USEL UR7, UR38, UR17, !UP2 ;  /* 0x0000001126077287 */ /* 0x000fe4000d000000 */
[----:B------:R-:W-:Y:S02]  /*24a0*/  UIMAD UR12, UR42, UR8, URZ ;  /* 0x000000082a0c72a4 */ /* 0x000fe4000f8e02ff */
[----:B------:R-:W-:Y:S02]  /*24b0*/  UISETP.GE.AND UP0, UPT, UR6, UR9, UPT ;  /* 0x000000090600728c */ /* 0x000fe4000bf06270 */
[----:B------:R-:W-:Y:S02]  /*24c0*/  UIMAD.WIDE.U32 UR22, UR6, UR10, URZ ;  /* 0x0000000a061672a5 */ /* 0x000fe4000f8e00ff */
[----:B------:R-:W-:-:S02]  /*24d0*/  UISETP.GE.OR UP0, UPT, UR7, UR12, UP0 ;  /* 0x0000000c0700728c */ /* 0x000fc40008706670 */
[----:B------:R-:W-:Y:S02]  /*24e0*/  UIMAD.WIDE.U32 UR16, UR7, UR10, URZ ;  /* 0x0000000a071072a5 */ /* 0x000fe4000f8e00ff */
[----:B------:R-:W-:Y:S01]  /*24f0*/  UIADD3 UR12, UPT, UPT, -UR6, URZ, URZ ;  /* 0x000000ff060c7290 */ /* 0x000fe2000fffe1ff */
[----:B------:R-:W-:Y:S01]  /*2500*/  UMOV UR10, UR23 ;  /* 0x00000017000a7c82 */ /* 0x000fe20008000000 */
[----:B------:R-:W-:Y:S02]  /*2510*/  UIADD3 UR14, UPT, UPT, -UR7, URZ, URZ ;  /* 0x000000ff070e7290 */ /* 0x000fe4000fffe1ff */
[----:B------:R-:W-:-:S03]  /*2520*/  USHF.R.U32.HI UR10, URZ, UR11, UR10 ;  /* 0x0000000bff0a7299 */ /* 0x000fc6000801160a */
[----:B------:R-:W-:Y:S01]  /*2530*/  @!UP0 UMOV UR9, UR17 ;  /* 0x0000001100098c82 */ /* 0x000fe20008000000 */
[----:B------:R-:W-:Y:S02]  /*2540*/  UIMAD UR12, UR18, UR12, UR37 ;  /* 0x0000000c120c72a4 */ /* 0x000fe4000f8e0225 */
[----:B------:R-:W-:Y:S02]  /*2550*/  USEL UR10, UR6, UR10, !UP3 ;  /* 0x0000000a060a7287 */ /* 0x000fe4000d800000 */
[----:B------:R-:W-:Y:S02]  /*2560*/  @!UP0 USHF.R.U32.HI UR9, URZ, UR11, UR9 ;  /* 0x0000000bff098299 */ /* 0x000fe40008011609 */
[----:B------:R-:W-:Y:S02]  /*2570*/  UIADD3 UR11, UPT, UPT, -UR10, URZ, URZ ;  /* 0x000000ff0a0b7290 */ /* 0x000fe4000fffe1ff */
[----:B------:R-:W-:Y:S02]  /*2580*/  @!UP0 USEL UR9, UR7, UR9, !UP3 ;  /* 0x0000000907098287 */ /* 0x000fe4000d800000 */
[----:B------:R-:W-:-:S02]  /*2590*/  UIMAD UR11, UR42, UR11, UR6 ;  /* 0x0000000b2a0b72a4 */ /* 0x000fc4000f8e0206 */
[----:B------:R-:W-:Y:S02]  /*25a0*/  @!UP0 UIADD3 UR10, UPT, UPT, UR10, -UR9, URZ ;  /* 0x800000090a0a8290 */ /* 0x000fe4000fffe0ff */
[----:B------:R-:W-:Y:S02]  /*25b0*/  @!UP0 UIMAD UR9, UR11, UR8, UR9 ;  /* 0x000000080b0982a4 */ /* 0x000fe4000f8e0209 */
[----:B------:R-:W-:Y:S02]  /*25c0*/  @!UP0 UIMAD UR6, UR42, UR10, UR7 ;  /* 0x0000000a2a0682a4 */ /* 0x000fe4000f8e0207 */
[----:B------:R-:W-:Y:S02]  /*25d0*/  UIMAD UR8, UR20, UR14, UR38 ;  /* 0x0000000e140872a4 */ /* 0x000fe4000f8e0226 */
[----:B------:R-:W-:Y:S01]  /*25e0*/  UIMAD UR37, UR6, UR18, UR12 ;  /* 0x00000012062572a4 */ /* 0x000fe2000f8e020c */
[----:B------:R-:W-:Y:S02]  /*25f0*/  @!UP0 UMOV UR7, UR9 ;  /* 0x0000000900078c82 */ /* 0x000fe40008000000 */
[----:B------:R-:W-:-:S12]  /*2600*/  UIMAD UR38, UR7, UR20, UR8 ;  /* 0x00000014072672a4 */ /* 0x000fd8000f8e0208 */
.L_x_41:
[----:B------:R-:W2:Y:S02]  /*2610*/  LDCU UR6, c[0x0][0xb30] ;  /* 0x00016600ff0677ac */ /* 0x000ea40008000800 */
[----:B--2---:R-:W-:-:S09]  /*2620*/  UISETP.NE.AND UP0, UPT, UR6, 0x1, UPT ;  /* 0x000000010600788c */ /* 0x004fd2000bf05270 */
[----:B------:R-:W-:Y:S05]  /*2630*/  BRA.U UP0, `(.L_x_42) ;  /* 0x0000000100447547 */ /* 0x000fea000b800000 */
[----:B------:R-:W2:Y:S01]  /*2640*/  LDCU.128 UR16, c[0x0][0xb10] ;  /* 0x00016200ff1077ac */ /* 0x000ea20008000c00 */
[----:B------:R-:W4:Y:S01]  /*2650*/  LDCU UR10, c[0x0][0xb0c] ;  /* 0x00016180ff0a77ac */ /* 0x000f220008000800 */
[----:B------:R-:W1:Y:S01]  /*2660*/  LDCU UR11, c[0x0][0xb20] ;  /* 0x00016400ff0b77ac */ /* 0x000e620008000800 */
[----:B--2---:R-:W-:Y:S02]  /*2670*/  UIMAD.WIDE.U32 UR8, UR38, UR16, URZ ;  /* 0x00000010260872a5 */ /* 0x004fe4000f8e00ff */
[----:B------:R-:W-:Y:S02]  /*2680*/  UIMAD.WIDE.U32 UR6, UR37, UR19, URZ ;  /* 0x00000013250672a5 */ /* 0x000fe4000f8e00ff */
[----:B----4-:R-:W-:Y:S02]  /*2690*/  UISETP.NE.AND UP2, UPT, UR10, 0x1, UPT ;  /* 0x000000010a00788c */ /* 0x010fe4000bf45270 */
[----:B------:R-:W-:Y:S01]  /*26a0*/  UISETP.NE.AND UP0, UPT, UR18, 0x1, UPT ;  /* 0x000000011200788c */ /* 0x000fe2000bf05270 */
[----:B------:R-:W-:-:S02]  /*26b0*/  UMOV UR8, UR9 ;  /* 0x0000000900087c82 */ /* 0x000fc40008000000 */
[----:B------:R-:W-:Y:S01]  /*26c0*/  UMOV UR6, UR7 ;  /* 0x0000000700067c82 */ /* 0x000fe20008000000 */
[----:B------:R-:W-:Y:S02]  /*26d0*/  USHF.R.U32.HI UR17, URZ, UR17, UR8 ;  /* 0x00000011ff117299 */ /* 0x000fe40008011608 */
[----:B-1----:R-:W-:Y:S02]  /*26e0*/  USHF.R.U32.HI UR6, URZ, UR11, UR6 ;  /* 0x0000000bff067299 */ /* 0x002fe40008011606 */
[----:B------:R-:W-:Y:S02]  /*26f0*/  USEL UR7, UR38, UR17, !UP2 ;  /* 0x0000001126077287 */ /* 0x000fe4000d000000 */
[----:B------:R-:W-:-:S04]  /*2700*/  USEL UR6, UR37, UR6, !UP0 ;  /* 0x0000000625067287 */ /* 0x000fc8000c000000 */
[----:B------:R-:W-:Y:S02]  /*2710*/  UIADD3 UR8, UPT, UPT, UR7, -UR6, URZ ;  /* 0x8000000607087290 */ /* 0x000fe4000fffe0ff */
[----:B------:R-:W-:Y:S02]  /*2720*/  UIADD3 UR6, UPT, UPT, -UR7, UR6, URZ ;  /* 0x0000000607067290 */ /* 0x000fe4000fffe1ff */
[----:B------:R-:W-:Y:S02]  /*2730*/  UIMAD UR37, UR8, UR18, UR37 ;  /* 0x00000012082572a4 */ /* 0x000fe4000f8e0225 */
[----:B------:R-:W-:-:S12]  /*2740*/  UIMAD UR38, UR6, UR10, UR38 ;  /* 0x0000000a062672a4 */ /* 0x000fd8000f8e0226 */
.L_x_42:
[----:B------:R-:W-:Y:S01]  /*2750*/  VIADD R11, R11, 0x1 ;  /* 0x000000010b0b7836 */ /* 0x000fe20000000000 */
[----:B------:R-:W-:Y:S01]  /*2760*/  PLOP3.LUT P1, PT, PT, PT, PT, 0x80, 0x8 ;  /* 0x000000000008781c */ /* 0x000fe20003f2f070 */
[----:B------:R-:W-:Y:S02]  /*2770*/  UIADD3 UR47, UPT, UPT, UR38, UR59, URZ ;  /* 0x0000003b262f7290 */ /* 0x000fe4000fffe0ff */
[----:B------:R-:W-:Y:S01]  /*2780*/  UIADD3 UR48, UPT, UPT, UR37, UR58, URZ ;  /* 0x0000003a25307290 */ /* 0x000fe2000fffe0ff */
[----:B------:R-:W-:-:S04]  /*2790*/  ISETP.NE.AND P0, PT, R11, 0x2, PT ;  /* 0x000000020b00780c */ /* 0x000fc80003f05270 */
[----:B------:R-:W-:Y:S02]  /*27a0*/  SEL R3, RZ, 0x1, P0 ;  /* 0x00000001ff037807 */ /* 0x000fe40000000000 */
[----:B------:R-:W-:Y:S02]  /*27b0*/  SEL R11, R11, RZ, P0 ;  /* 0x000000ff0b0b7207 */ /* 0x000fe40000000000 */
[----:B------:R-:W-:Y:S01]  /*27c0*/  LOP3.LUT R10, R10, R3, RZ, 0x3c, !PT ;  /* 0x000000030a0a7212 */ /* 0x000fe200078e3cff */
[----:B------:R-:W-:Y:S06]  /*27d0*/  BRA.U UP1, `(.L_x_43) ;  /* 0xfffffff1015c7547 */ /* 0x000fec000b83ffff */
[----:B------:R-:W-:Y:S01]  /*27e0*/  UIADD3 UR15, UPT, UPT, UR15, 0x68, URZ ;  /* 0x000000680f0f7890 */ /* 0x000fe2000fffe0ff */
[----:B------:R-:W-:-:S03]  /*27f0*/  SHF.L.U32 R3, R12, 0x1f, RZ ;  /* 0x0000001f0c037819 */ /* 0x000fc600000006ff */
[----:B------:R-:W-:-:S09]  /*2800*/  ULEA UR4, UR13, UR15, 0x3 ;  /* 0x0000000f0d047291 */ /* 0x000fd2000f8e18ff */
[----:B------:R-:W2:Y:S02]  /*2810*/  SYNCS.PHASECHK.TRANS64.TRYWAIT P0, [UR4], R3 ;  /* 0x00000003ff0075a7 */ /* 0x000ea40008001104 */
[----:B--2---:R-:W-:Y:S05]  /*2820*/  @!P0 BRA `(.L_x_44) ;  /* 0x0000005c00d48947 */ /* 0x004fea0003800000 */
.L_x_128:
[----:B------:R-:W-:-:S04]  /*2830*/  UIADD3 UR4, UPT, UPT, UR13, 0x1, URZ ;  /* 0x000000010d047890 */ /* 0x000fc8000fffe0ff */
[----:B------:R-:W-:-:S04]  /*2840*/  UISETP.NE.AND UP0, UPT, UR4, 0xd, UPT ;  /* 0x0000000d0400788c */ /* 0x000fc8000bf05270 */
[----:B------:R-:W-:Y:S02]  /*2850*/  USEL UR6, URZ, 0x1, UP0 ;  /* 0x00000001ff067887 */ /* 0x000fe40008000000 */
[----:B------:R-:W-:-:S04]  /*2860*/  USEL UR4, UR4, URZ, UP0 ;  /* 0x000000ff04047287 */ /* 0x000fc80008000000 */
[----:B------:R-:W-:Y:S01]  /*2870*/  ULEA UR5, UR4, UR15, 0x3 ;  /* 0x0000000f04057291 */ /* 0x000fe2000f8e18ff */
[----:B------:R-:W-:-:S04]  /*2880*/  LOP3.LUT R2, R12, UR6, RZ, 0x3c, !PT ;  /* 0x000000060c027c12 */ /* 0x000fc8000f8e3cff */
[----:B-1----:R-:W-:-:S04]  /*2890*/  SHF.L.U32 R3, R2, 0x1f, RZ ;  /* 0x0000001f02037819 */ /* 0x002fc800000006ff */
[----:B------:R-:W1:Y:S02]  /*28a0*/  SYNCS.PHASECHK.TRANS64.TRYWAIT P0, [UR5], R3 ;  /* 0x00000003ff0075a7 */ /* 0x000e640008001105 */
[----:B-1----:R-:W-:Y:S05]  /*28b0*/  @!P0 BRA `(.L_x_45) ;  /* 0x0000005c00c88947 */ /* 0x002fea0003800000 */
.L_x_130:
        /* <DEDUP_REMOVED lines=9> */
.L_x_132:
        /* <DEDUP_REMOVED lines=9> */
.L_x_134:
        /* <DEDUP_REMOVED lines=9> */
.L_x_136:
        /* <DEDUP_REMOVED lines=9> */
.L_x_138:
        /* <DEDUP_REMOVED lines=9> */
.L_x_140:
        /* <DEDUP_REMOVED lines=9> */
.L_x_142:
        /* <DEDUP_REMOVED lines=9> */
.L_x_144:
        /* <DEDUP_REMOVED lines=9> */
.L_x_146:
        /* <DEDUP_REMOVED lines=9> */
.L_x_148:
        /* <DEDUP_REMOVED lines=9> */
.L_x_150:
[----:B------:R-:W-:-:S04]  /*2e60*/  UIADD3 UR4, UPT, UPT, UR4, 0x1, URZ ;  /* 0x0000000104047890 */ /* 0x000fc8000fffe0ff */
[----:B------:R-:W-:-:S04]  /*2e70*/  UISETP.NE.AND UP0, UPT, UR4, 0xd, UPT ;  /* 0x0000000d0400788c */ /* 0x000fc8000bf05270 */
[----:B------:R-:W-:Y:S02]  /*2e80*/  USEL UR5, URZ, 0x1, UP0 ;  /* 0x00000001ff057887 */ /* 0x000fe40008000000 */
[----:B------:R-:W-:-:S04]  /*2e90*/  USEL UR4, UR4, URZ, UP0 ;  /* 0x000000ff04047287 */ /* 0x000fc80008000000 */
[----:B------:R-:W-:Y:S01]  /*2ea0*/  ULEA UR4, UR4, UR15, 0x3 ;  /* 0x0000000f04047291 */ /* 0x000fe2000f8e18ff */
[----:B-1----:R-:W-:-:S04]  /*2eb0*/  LOP3.LUT R3, R2, UR5, RZ, 0x3c, !PT ;  /* 0x0000000502037c12 */ /* 0x002fc8000f8e3cff */
[----:B------:R-:W-:Y:S01]  /*2ec0*/  SHF.L.U32 R3, R3, 0x1f, RZ ;  /* 0x0000001f03037819 */ /* 0x000fe200000006ff */
[----:B------:R-:W-:-:S07]  /*2ed0*/  IMAD.U32 R0, RZ, RZ, UR4 ;  /* 0x00000004ff007e24 */ /* 0x000fce000f8e00ff */
.L_x_56:
[----:B-1----:R1:W2:Y:S02]  /*2ee0*/  SYNCS.PHASECHK.TRANS64.TRYWAIT P0, [R0+URZ], R3 ;  /* 0x00000003000075a7 */ /* 0x0022a400080011ff */
[----:B--2---:R-:W-:Y:S05]  /*2ef0*/  @!P0 NANOSLEEP.SYNCS 0x989680 ;  /* 0x009896800000895d */ /* 0x004fea0003900000 */
[----:B------:R-:W2:Y:S02]  /*2f00*/  @!P0 SYNCS.PHASECHK.TRANS64 P0, [R0+URZ], R3 ;  /* 0x00000003000085a7 */ /* 0x000ea400080010ff */
[----:B--23--:R-:W-:Y:S05]  /*2f10*/  @P0 EXIT ;  /* 0x000000000000094d */ /* 0x00cfea0003800000 */
[----:B------:R-:W-:Y:S05]  /*2f20*/  BRA `(.L_x_56) ;  /* 0xfffffffc00ec7947 */ /* 0x000fea000383ffff */
.L_x_23:
[----:B------:R-:W-:-:S04]  /*2f30*/  UISETP.NE.AND UP0, UPT, UR44, URZ, UPT ;  /* 0x000000ff2c00728c */ /* 0x000fc8000bf05270 */
[----:B------:R-:W-:-:S09]  /*2f40*/  UISETP.NE.OR UP0, UPT, UR20, 0x1, UP0 ;  /* 0x000000011400788c */ /* 0x000fd20008705670 */
[----:B------:R-:W-:Y:S05]  /*2f50*/  BRA.U UP0, `(.L_x_57) ;  /* 0x0000000500487547 */ /* 0x000fea000b800000 */
[----:B------:R-:W-:Y:S01]  /*2f60*/  ISETP.GE.U32.AND P2, PT, R0, 0x2, PT ;  /* 0x000000020000780c */ /* 0x000fe20003f46070 */
[----:B------:R-:W-:Y:S01]  /*2f70*/  IMAD.MOV.U32 R12, RZ, RZ, 0x1 ;  /* 0x00000001ff0c7424 */ /* 0x000fe200078e00ff */
[----:B------:R-:W-:Y:S02]  /*2f80*/  CS2R R10, SRZ ;  /* 0x00000000000a7805 */ /* 0x000fe4000001ff00 */
[----:B------:R-:W-:Y:S01]  /*2f90*/  CS2R R8, SRZ ;  /* 0x0000000000087805 */ /* 0x000fe2000001ff00 */
[----:B------:R-:W-:Y:S01]  /*2fa0*/  UMOV UR4, 0x400 ;  /* 0x0000040000047882 */ /* 0x000fe20000000000 */
[----:B------:R-:W-:Y:S01]  /*2fb0*/  UMOV UR5, URZ ;  /* 0x000000ff00057c82 */ /* 0x000fe20008000000 */
[----:B------:R-:W-:-:S12]  /*2fc0*/  ULEA UR44, UR44, UR4, 0x18 ;  /* 0x000000042c2c7291 */ /* 0x000fd8000f8ec0ff */
.L_x_61:
[----:B------:R-:W-:Y:S02]  /*2fd0*/  LEA R2, R8, UR44, 0x3 ;  /* 0x0000002c08027c11 */ /* 0x000fe4000f8e18ff */
[----:B------:R-:W-:-:S03]  /*2fe0*/  SHF.L.U32 R5, R9, 0x1f, RZ ;  /* 0x0000001f09057819 */ /* 0x000fc600000006ff */
[----:B------:R-:W-:Y:S01]  /*2ff0*/  VIADD R4, R2, 0x170 ;  /* 0x0000017002047836 */ /* 0x000fe20000000000 */
[----:B------:R-:W1:Y:S02]  /*3000*/  SYNCS.PHASECHK.TRANS64.TRYWAIT P0, [R2+URZ+0x160], R5 ;  /* 0x00016005020075a7 */ /* 0x000e6400080011ff */
[----:B-1----:R-:W-:Y:S05]  /*3010*/  @!P0 BRA `(.L_x_58) ;  /* 0x0000005800f88947 */ /* 0x002fea0003800000 */
.L_x_151:
[----:B------:R-:W-:Y:S01]  /*3020*/  ULEA UR4, UR5, UR44, 0x3 ;  /* 0x0000002c05047291 */ /* 0x000fe2000f8e18ff */
[----:B------:R-:W-:Y:S02]  /*3030*/  PRMT R4, RZ, 0x654, R4 ;  /* 0x00000654ff047816 */ /* 0x000fe40000000004 */
[----:B-1----:R-:W-:Y:S01]  /*3040*/  SHF.L.U32 R5, R12, 0x1f, RZ ;  /* 0x0000001f0c057819 */ /* 0x002fe200000006ff */
[----:B------:R-:W-:Y:S01]  /*3050*/  UIADD3 UR6, UPT, UPT, UR4, 0x100, URZ ;  /* 0x0000010004067890 */ /* 0x000fe2000fffe0ff */
[----:B------:R1:W-:Y:S05]  /*3060*/  SYNCS.ARRIVE.TRANS64.RED.A1T0 RZ, [R4+URZ], RZ ;  /* 0x000000ff04ff79a7 */ /* 0x0003ea00081004ff */
[----:B------:R-:W-:Y:S01]  /*3070*/  IMAD.U32 R7, RZ, RZ, UR6 ;  /* 0x00000006ff077e24 */ /* 0x000fe2000f8e00ff */
[----:B------:R-:W2:Y:S04]  /*3080*/  SYNCS.PHASECHK.TRANS64.TRYWAIT P0, [UR4+0x110], R5 ;  /* 0x00011005ff0075a7 */ /* 0x000ea80008001104 */
[----:B------:R-:W-:Y:S01]  /*3090*/  PRMT R6, R0, 0x654, R7 ;  /* 0x0000065400067816 */ /* 0x000fe20000000007 */
[----:B-1----:R-:W-:Y:S01]  /*30a0*/  @!P2 IMAD.MOV.U32 R4, RZ, RZ, 0x10 ;  /* 0x00000010ff04a424 */ /* 0x002fe200078e00ff */
[----:B--2---:R-:W-:Y:S06]  /*30b0*/  @!P0 BRA `(.L_x_59) ;  /* 0x0000005800e48947 */ /* 0x004fec0003800000 */
.L_x_153:
[----:B------:R-:W-:Y:S01]  /*30c0*/  ULEA UR6, UR5, UR44, 0x4 ;  /* 0x0000002c05067291 */ /* 0x000fe2000f8e20ff */
[----:B------:R-:W-:Y:S01]  /*30d0*/  SEL R3, R6, R3, !P2 ;  /* 0x0000000306037207 */ /* 0x000fe20005000000 */
[----:B------:R-:W-:Y:S01]  /*30e0*/  UIADD3 UR7, UPT, UPT, UR4, 0x100, URZ ;  /* 0x0000010004077890 */ /* 0x000fe2000fffe0ff */
[----:B-1----:R-:W-:Y:S01]  /*30f0*/  LEA R2, R11, UR44, 0x3 ;  /* 0x0000002c0b027c11 */ /* 0x002fe2000f8e18ff */
[----:B------:R-:W-:Y:S01]  /*3100*/  UIADD3 UR6, UPT, UPT, UR6, 0x190, URZ ;  /* 0x0000019006067890 */ /* 0x000fe2000fffe0ff */
[----:B------:R-:W-:Y:S01]  /*3110*/  SHF.L.U32 R5, R10, 0x1f, RZ ;  /* 0x0000001f0a057819 */ /* 0x000fe200000006ff */
[----:B------:R1:W-:Y:S01]  /*3120*/  @!P2 SYNCS.ARRIVE.TRANS64.RED RZ, [R3+URZ], R4 ;  /* 0x0000000403ffa9a7 */ /* 0x0003e200080004ff */
[----:B------:R-:W-:Y:S01]  /*3130*/  UIADD3 UR4, UPT, UPT, UR5, 0x1, URZ ;  /* 0x0000000105047890 */ /* 0x000fe2000fffe0ff */
[----:B------:R-:W-:-:S03]  /*3140*/  VIADD R8, R8, 0x1 ;  /* 0x0000000108087836 */ /* 0x000fc60000000000 */
[----:B------:R-:W-:Y:S02]  /*3150*/  UISETP.NE.AND UP0, UPT, UR4, 0x2, UPT ;  /* 0x000000020400788c */ /* 0x000fe4000bf05270 */
[----:B------:R-:W-:Y:S06]  /*3160*/  UGETNEXTWORKID.BROADCAST [UR6], [UR7] ;  /* 0x00000000060073ca */ /* 0x000fec0008000100 */
[----:B------:R-:W-:Y:S01]  /*3170*/  USEL UR6, URZ, 0x1, UP0 ;  /* 0x00000001ff067887 */ /* 0x000fe20008000000 */
[----:B------:R-:W-:Y:S01]  /*3180*/  ISETP.NE.AND P0, PT, R8, 0x2, PT ;  /* 0x000000020800780c */ /* 0x000fe20003f05270 */
[----:B------:R-:W-:Y:S01]  /*3190*/  USEL UR5, UR4, URZ, UP0 ;  /* 0x000000ff04057287 */ /* 0x000fe20008000000 */
[----:B------:R-:W2:Y:S03]  /*31a0*/  SYNCS.PHASECHK.TRANS64.TRYWAIT P1, [R2+URZ+0x100], R5 ;  /* 0x00010005020075a7 */ /* 0x000ea600080211ff */
[----:B------:R-:W-:Y:S01]  /*31b0*/  LOP3.LUT R12, R12, UR6, RZ, 0x3c, !PT ;  /* 0x000000060c0c7c12 */ /* 0x000fe2000f8e3cff */
[----:B-12---:R-:W-:Y:S07]  /*31c0*/  @!P1 BRA `(.L_x_60) ;  /* 0x0000005800b89947 */ /* 0x006fee0003800000 */
.L_x_154:
[C---:B------:R-:W-:Y:S01]  /*31d0*/  LEA R4, R11.reuse, UR44, 0x4 ;  /* 0x0000002c0b047c11 */ /* 0x040fe2000f8e20ff */
[----:B-1----:R-:W-:Y:S01]  /*31e0*/  VIADD R2, R2, 0x110 ;  /* 0x0000011002027836 */ /* 0x002fe20000000000 */
[----:B------:R-:W-:Y:S01]  /*31f0*/  SEL R8, R8, RZ, P0 ;  /* 0x000000ff08087207 */ /* 0x000fe20000000000 */
[----:B------:R-:W-:-:S03]  /*3200*/  VIADD R11, R11, 0x1 ;  /* 0x000000010b0b7836 */ /* 0x000fc60000000000 */
[----:B------:R-:W1:Y:S01]  /*3210*/  LDS.128 R4, [R4+0x190] ;  /* 0x0001900004047984 */ /* 0x000e620000000c00 */
[----:B------:R-:W-:Y:S02]  /*3220*/  PRMT R2, RZ, 0x654, R2 ;  /* 0x00000654ff027816 */ /* 0x000fe40000000002 */
[C---:B------:R-:W-:Y:S01]  /*3230*/  ISETP.NE.AND P1, PT, R11.reuse, 0x2, PT ;  /* 0x000000020b00780c */ /* 0x040fe20003f25270 */
[----:B------:R-:W-:Y:S01]  /*3240*/  @!PT LDS RZ, [RZ] ;  /* 0x00000000fffff984 */ /* 0x000fe20000000800 */
[----:B------:R-:W-:Y:S01]  /*3250*/  @!PT LDS RZ, [RZ] ;  /* 0x00000000fffff984 */ /* 0x000fe20000000800 */
[----:B------:R-:W-:Y:S01]  /*3260*/  @!PT LDS RZ, [RZ] ;  /* 0x00000000fffff984 */ /* 0x000fe20000000800 */
[----:B------:R-:W-:Y:S01]  /*3270*/  @!PT LDS RZ, [RZ] ;  /* 0x00000000fffff984 */ /* 0x000fe20000000800 */
[----:B------:R2:W-:Y:S06]  /*3280*/  MEMBAR.ALL.CTA ;  /* 0x0000000000007992 */ /* 0x0005ec0000008000 */
[----:B--2---:R-:W2:Y:S01]  /*3290*/  FENCE.VIEW.ASYNC.S ;  /* 0x00000000000073c6 */ /* 0x004ea20000000000 */
[----:B------:R-:W-:Y:S01]  /*32a0*/  SEL R11, R11, RZ, P1 ;  /* 0x000000ff0b0b7207 */ /* 0x000fe20000800000 */
[----:B--2---:R2:W-:Y:S01]  /*32b0*/  SYNCS.ARRIVE.TRANS64.RED.A1T0 RZ, [R2+URZ], RZ ;  /* 0x000000ff02ff79a7 */ /* 0x0045e200081004ff */
[----:B-1----:R-:W-:-:S02]  /*32c0*/  LOP3.LUT P3, RZ, R6, 0x1, RZ, 0xc0, !PT ;  /* 0x0000000106ff7812 */ /* 0x002fc4000786c0ff */
[----:B------:R-:W-:-:S04]  /*32d0*/  SEL R5, RZ, 0x1, P1 ;  /* 0x00000001ff057807 */ /* 0x000fc80000800000 */
[----:B------:R-:W-:Y:S02]  /*32e0*/  LOP3.LUT R10, R10, R5, RZ, 0x3c, !PT ;  /* 0x000000050a0a7212 */ /* 0x000fe400078e3cff */
[----:B--2---:R-:W-:-:S04]  /*32f0*/  SEL R2, RZ, 0x1, P0 ;  /* 0x00000001ff027807 */ /* 0x004fc80000000000 */
[----:B------:R-:W-:Y:S01]  /*3300*/  LOP3.LUT R9, R9, R2, RZ, 0x3c, !PT ;  /* 0x0000000209097212 */ /* 0x000fe200078e3cff */
[----:B------:R-:W-:Y:S06]  /*3310*/  @P3 BRA `(.L_x_61) ;  /* 0xfffffffc002c3947 */ /* 0x000fec000383ffff */
[----:B------:R-:W-:Y:S01]  /*3320*/  ULEA UR4, UR5, UR44, 0x3 ;  /* 0x0000002c05047291 */ /* 0x000fe2000f8e18ff */
[----:B------:R-:W-:-:S08]  /*3330*/  SHF.L.U32 R3, R12, 0x1f, RZ ;  /* 0x0000001f0c037819 */ /* 0x000fd000000006ff */
[----:B------:R-:W1:Y:S02]  /*3340*/  SYNCS.PHASECHK.TRANS64 P0, [UR4+0x110], R3 ;  /* 0x00011003ff0075a7 */ /* 0x000e640008001004 */
[----:B-1----:R-:W-:Y:S05]  /*3350*/  @P0 BRA `(.L_x_62) ;  /* 0x0000000000080947 */ /* 0x002fea0003800000 */
[----:B------:R-:W1:Y:S02]  /*3360*/  SYNCS.PHASECHK.TRANS64.TRYWAIT P0, [UR4+0x110], R3 ;  /* 0x00011003ff0075a7 */ /* 0x000e640008001104 */
[----:B-1----:R-:W-:Y:S05]  /*3370*/  @!P0 BRA `(.L_x_63) ;  /* 0x0000005800608947 */ /* 0x002fea0003800000 */
.L_x_62:
[----:B------:R-:W-:-:S04]  /*3380*/  UIADD3 UR6, UPT, UPT, UR5, 0x1, URZ ;  /* 0x0000000105067890 */ /* 0x000fc8000fffe0ff */
[----:B------:R-:W-:-:S04]  /*3390*/  UISETP.NE.AND UP0, UPT, UR6, 0x2, UPT ;  /* 0x000000020600788c */ /* 0x000fc8000bf05270 */
[----:B------:R-:W-:Y:S02]  /*33a0*/  USEL UR7, URZ, 0x1, UP0 ;  /* 0x00000001ff077887 */ /* 0x000fe40008000000 */
[----:B------:R-:W-:-:S04]  /*33b0*/  USEL UR6, UR6, URZ, UP0 ;  /* 0x000000ff06067287 */ /* 0x000fc80008000000 */
[----:B------:R-:W-:Y:S01]  /*33c0*/  ULEA UR6, UR6, UR44, 0x3 ;  /* 0x0000002c06067291 */ /* 0x000fe2000f8e18ff */
[----:B-1----:R-:W-:-:S04]  /*33d0*/  LOP3.LUT R3, R12, UR7, RZ, 0x3c, !PT ;  /* 0x000000070c037c12 */ /* 0x002fc8000f8e3cff */
[----:B------:R-:W-:-:S04]  /*33e0*/  SHF.L.U32 R0, R3, 0x1f, RZ ;  /* 0x0000001f03007819 */ /* 0x000fc800000006ff */
[----:B------:R-:W1:Y:S02]  /*33f0*/  SYNCS.PHASECHK.TRANS64 P0, [UR6+0x110], R0 ;  /* 0x00011000ff0075a7 */ /* 0x000e640008001006 */
[----:B-1----:R-:W-:Y:S05]  /*3400*/  @P0 EXIT ;  /* 0x000000000000094d */ /* 0x002fea0003800000 */
[----:B------:R-:W-:Y:S02]  /*3410*/  SHF.L.U32 R3, R3, 0x1f, RZ ;  /* 0x0000001f03037819 */ /* 0x000fe400000006ff */
[----:B------:R-:W-:-:S07]  /*3420*/  MOV R0, UR6 ;  /* 0x0000000600007c02 */ /* 0x000fce0008000f00 */
.L_x_64:
[----:B-1----:R1:W2:Y:S02]  /*3430*/  SYNCS.PHASECHK.TRANS64.TRYWAIT P0, [R0+URZ+0x110], R3 ;  /* 0x00011003000075a7 */ /* 0x0022a400080011ff */
[----:B--2---:R-:W-:Y:S05]  /*3440*/  @!P0 NANOSLEEP.SYNCS 0x989680 ;  /* 0x009896800000895d */ /* 0x004fea0003900000 */
[----:B------:R-:W2:Y:S02]  /*3450*/  @!P0 SYNCS.PHASECHK.TRANS64 P0, [R0+URZ+0x110], R3 ;  /* 0x00011003000085a7 */ /* 0x000ea400080010ff */
[----:B--2---:R-:W-:Y:S05]  /*3460*/  @P0 EXIT ;  /* 0x000000000000094d */ /* 0x004fea0003800000 */
[----:B------:R-:W-:Y:S05]  /*3470*/  BRA `(.L_x_64) ;  /* 0xfffffffc00ec7947 */ /* 0x000fea000383ffff */
.L_x_57:
[----:B------:R-:W-:Y:S05]  /*3480*/  BRA.U UP5, `(.L_x_65) ;  /* 0x0000000d05987547 */ /* 0x000fea000b800000 */
[----:B------:R-:W-:Y:S01]  /*3490*/  UMOV UR4, 0x40 ;  /* 0x0000004000047882 */ /* 0x000fe20000000000 */
[----:B------:R-:W-:Y:S01]  /*34a0*/  NOP ;  /* 0x0000000000007918 */ /* 0x000fe20000000000 */
[----:B------:R-:W-:-:S03]  /*34b0*/  ULEA UR5, UR44, UR4, 0x18 ;  /* 0x000000042c057291 */ /* 0x000fc6000f8ec0ff */
[----:B------:R-:W-:Y:S02]  /*34c0*/  UMOV UR4, 0x400 ;  /* 0x0000040000047882 */ /* 0x000fe40000000000 */
[----:B------:R-:W-:-:S04]  /*34d0*/  ULEA UR44, UR44, UR4, 0x18 ;  /* 0x000000042c2c7291 */ /* 0x000fc8000f8ec0ff */
[----:B------:R-:W1:Y:S02]  /*34e0*/  LDS.U8 R0, [UR5+0x1c] ;  /* 0x00001c05ff007984 */ /* 0x000e640008000000 */
[----:B-1----:R-:W-:-:S13]  /*34f0*/  ISETP.NE.AND P0, PT, R0, RZ, PT ;  /* 0x000000ff0000720c */ /* 0x002fda0003f05270 */
[----:B------:R-:W-:Y:S05]  /*3500*/  @P0 BRA `(.L_x_66) ;  /* 0x0000000000580947 */ /* 0x000fea0003800000 */
[----:B------:R-:W-:-:S13]  /*3510*/  ELECT P0, URZ, PT ;  /* 0x0000000000ff782f */ /* 0x000fda0003800000 */
[----:B------:R-:W-:Y:S05]  /*3520*/  @!P0 BRA `(.L_x_67) ;  /* 0x0000000000608947 */ /* 0x000fea0003800000 */
[----:B------:R-:W-:Y:S01]  /*3530*/  UMOV UR4, 0x10 ;  /* 0x0000001000047882 */ /* 0x000fe20000000000 */
[----:B------:R-:W-:Y:S01]  /*3540*/  HFMA2 R0, -RZ, RZ, 0, 5.9604644775390625e-08 ;  /* 0x00000001ff007431 */ /* 0x000fe200000001ff */
[----:B------:R-:W-:-:S03]  /*3550*/  MOV R3, 0xffff ;  /* 0x0000ffff00037802 */ /* 0x000fc60000000f00 */
[----:B------:R-:W-:Y:S04]  /*3560*/  DEPBAR.LE SB1, 0x36 ;  /* 0x00009d800000791a */ /* 0x000fe80000000000 */
[----:B------:R-:W1:Y:S02]  /*3570*/  UTCATOMSWS.FIND_AND_SET.ALIGN UP0, UR4, UR4 ;  /* 0x00000004000475e3 */ /* 0x000e640008000800 */
[----:B-1----:R-:W-:Y:S01]  /*3580*/  MOV R4, UR4 ;  /* 0x0000000400047c02 */ /* 0x002fe20008000f00 */
[----:B------:R-:W-:Y:S06]  /*3590*/  BRA.U UP0, `(.L_x_68) ;  /* 0x0000000100187547 */ /* 0x000fec000b800000 */
.L_x_69:
[----:B------:R-:W-:Y:S05]  /*35a0*/  NANOSLEEP 0x64 ;  /* 0x000000640000795d */ /* 0x000fea0003800000 */
[----:B------:R-:W-:-:S05]  /*35b0*/  UMOV UR4, 0x10 ;  /* 0x0000001000047882 */ /* 0x000fca0000000000 */
[----:B------:R-:W-:Y:S04]  /*35c0*/  DEPBAR.LE SB1, 0x36 ;  /* 0x00009d800000791a */ /* 0x000fe80000000000 */
[----:B------:R-:W1:Y:S02]  /*35d0*/  UTCATOMSWS.FIND_AND_SET.ALIGN UP0, UR4, UR4 ;  /* 0x00000004000475e3 */ /* 0x000e640008000800 */
[----:B-1----:R-:W-:Y:S01]  /*35e0*/  MOV R4, UR4 ;  /* 0x0000000400047c02 */ /* 0x002fe20008000f00 */
[----:B------:R-:W-:Y:S05]  /*35f0*/  BRA.U !UP0, `(.L_x_69) ;  /* 0xfffffffd08e87547 */ /* 0x000fea000b83ffff */
.L_x_68:
[-C--:B------:R-:W-:Y:S02]  /*3600*/  SHF.L.U32 R3, R3, R4.reuse, RZ ;  /* 0x0000000403037219 */ /* 0x080fe400000006ff */
[----:B------:R-:W-:Y:S01]  /*3610*/  SHF.L.U32 R0, R0, R4, RZ ;  /* 0x0000000400007219 */ /* 0x000fe200000006ff */
[----:B------:R-:W-:Y:S02]  /*3620*/  IMAD.SHL.U32 R4, R4, 0x20, RZ ;  /* 0x0000002004047824 */ /* 0x000fe400078e00ff */
[----:B------:R1:W-:Y:S04]  /*3630*/  ATOMS.OR RZ, [UR5+0x14], R3 ;  /* 0x00001403ffff798c */ /* 0x0003e8000b000005 */
[----:B------:R1:W-:Y:S04]  /*3640*/  ATOMS.OR RZ, [UR5+0x18], R0 ;  /* 0x00001800ffff798c */ /* 0x0003e8000b000005 */
[----:B------:R1:W-:Y:S01]  /*3650*/  STS [UR44+0x1b0], R4 ;  /* 0x0001b004ff007988 */ /* 0x0003e2000800082c */
[----:B------:R-:W-:Y:S05]  /*3660*/  BRA `(.L_x_67) ;  /* 0x0000000000107947 */ /* 0x000fea0003800000 */
.L_x_66:
[----:B------:R-:W-:Y:S02]  /*3670*/  MOV R0, 0xffffffff ;  /* 0xffffffff00007802 */ /* 0x000fe40000000f00 */
[----:B------:R-:W-:-:S03]  /*3680*/  MOV R4, 0x36b0 ;  /* 0x000036b000047802 */ /* 0x000fc60000000f00 */
[----:B------:R1:W-:Y:S04]  /*3690*/  STS [UR44+0x1b0], R0 ;  /* 0x0001b000ff007988 */ /* 0x0003e8000800082c */
[----:B-1---5:R-:W-:Y:S05]  /*36a0*/  CALL.REL.NOINC `($__internal_1_$__cuda_sm10x_tcgen05_guardrail_trap_phase_invalid_during_alloc) ;  /* 0x0000005800f47944 */ /* 0x022fea0003c00000 */
.L_x_67:
[----:B------:R-:W-:Y:S05]  /*36b0*/  WARPSYNC.ALL ;  /* 0x0000000000007948 */ /* 0x000fea0003800000 */
[----:B------:R-:W2:Y:S01]  /*36c0*/  S2UR UR4, SR_CgaCtaId ;  /* 0x00000000000479c3 */ /* 0x000ea20000008800 */
[----:B------:R-:W-:Y:S01]  /*36d0*/  UMOV UR18, 0x400 ;  /* 0x0000040000127882 */ /* 0x000fe20000000000 */
[----:B------:R-:W-:-:S06]  /*36e0*/  NOP ;  /* 0x0000000000007918 */ /* 0x000fcc0000000000 */
[----:B------:R-:W-:Y:S06]  /*36f0*/  BAR.ARV 0x6, 0xa0 ;  /* 0x0182800000007b1d */ /* 0x000fec0000002000 */
[----:B------:R-:W3:Y:S01]  /*3700*/  LDCU UR5, c[0x0][0x38c] ;  /* 0x00007180ff0577ac */ /* 0x000ee20008000800 */
[----:B------:R-:W-:Y:S01]  /*3710*/  LOP3.LUT R2, R2, 0xffff, RZ, 0xc0, !PT ;  /* 0x0000ffff02027812 */ /* 0x000fe200078ec0ff */
[----:B------:R-:W-:Y:S01]  /*3720*/  IMAD.MOV.U32 R11, RZ, RZ, 0x1 ;  /* 0x00000001ff0b7424 */ /* 0x000fe200078e00ff */
[----:B------:R-:W-:Y:S01]  /*3730*/  CS2R R8, SRZ ;  /* 0x0000000000087805 */ /* 0x000fe2000001ff00 */
[----:B------:R-:W4:Y:S01]  /*3740*/  LDCU UR8, c[0x0][0x38c] ;  /* 0x00007180ff0877ac */ /* 0x000f220008000800 */
[----:B------:R-:W-:Y:S01]  /*3750*/  R2UR UR20, R2 ;  /* 0x00000000021472ca */ /* 0x000fe200000e0000 */
[----:B------:R-:W-:Y:S01]  /*3760*/  IMAD.MOV.U32 R10, RZ, RZ, RZ ;  /* 0x000000ffff0a7224 */ /* 0x000fe200078e00ff */
[----:B------:R-:W-:Y:S01]  /*3770*/  UMOV UR22, URZ ;  /* 0x000000ff00167c82 */ /* 0x000fe20008000000 */
[----:B------:R-:W-:Y:S01]  /*3780*/  UMOV UR14, URZ ;  /* 0x000000ff000e7c82 */ /* 0x000fe20008000000 */
[----:B--2---:R-:W-:Y:S01]  /*3790*/  ULEA UR18, UR4, UR18, 0x18 ;  /* 0x0000001204127291 */ /* 0x004fe2000f8ec0ff */
[----:B------:R-:W-:Y:S01]  /*37a0*/  UMOV UR26, 0x0 ;  /* 0x00000000001a7882 */ /* 0x000fe20000000000 */
[----:B------:R-:W-:-:S02]  /*37b0*/  UMOV UR27, 0x4280490 ;  /* 0x04280490001b7882 */ /* 0x000fc40000000000 */
[----:B------:R-:W-:Y:S02]  /*37c0*/  UIADD3 UR6, UPT, UPT, UR18, 0xa400, URZ ;  /* 0x0000a40012067890 */ /* 0x000fe4000fffe0ff */
[----:B------:R-:W-:Y:S02]  /*37d0*/  UIADD3 UR7, UPT, UPT, UR18, 0x17400, URZ ;  /* 0x0001740012077890 */ /* 0x000fe4000fffe0ff */
[----:B---3--:R-:W-:Y:S01]  /*37e0*/  UIADD3 UR5, UPT, UPT, UR5, 0x1f, URZ ;  /* 0x0000001f05057890 */ /* 0x008fe2000fffe0ff */
[----:B-1----:R-:W1:Y:S01]  /*37f0*/  LDS R0, [UR18+0x1b0] ;  /* 0x0001b012ff007984 */ /* 0x002e620008000800 */
[----:B------:R-:W-:Y:S02]  /*3800*/  USHF.R.U32.HI UR6, URZ, 0x4, UR6 ;  /* 0x00000004ff067899 */ /* 0x000fe40008011606 */
[----:B------:R-:W-:Y:S02]  /*3810*/  USHF.R.S32.HI UR4, URZ, 0x1f, UR5 ;  /* 0x0000001fff047899 */ /* 0x000fe40008011405 */
[----:B------:R-:W-:-:S02]  /*3820*/  ULOP3.LUT UR6, UR6, 0x3fff, URZ, 0xc0, !UPT ;  /* 0x00003fff06067892 */ /* 0x000fc4000f8ec0ff */
[----:B------:R-:W-:Y:S02]  /*3830*/  ULEA.HI UR4, UR4, UR5, URZ, 0x5 ;  /* 0x0000000504047291 */ /* 0x000fe4000f8f28ff */
[----:B------:R-:W-:Y:S02]  /*3840*/  USHF.R.U32.HI UR5, URZ, 0x4, UR7 ;  /* 0x00000004ff057899 */ /* 0x000fe40008011607 */
[----:B------:R-:W-:Y:S02]  /*3850*/  USHF.R.S32.HI UR28, URZ, 0x5, UR4 ;  /* 0x00000005ff1c7899 */ /* 0x000fe40008011404 */
[----:B------:R-:W-:Y:S02]  /*3860*/  ULOP3.LUT UR4, UR5, 0x3fff, URZ, 0xc0, !UPT ;  /* 0x00003fff05047892 */ /* 0x000fe4000f8ec0ff */
[----:B------:R-:W-:Y:S02]  /*3870*/  UISETP.LT.AND UP0, UPT, UR28, 0x1, UPT ;  /* 0x000000011c00788c */ /* 0x000fe4000bf01270 */
[----:B------:R-:W-:-:S02]  /*3880*/  ULOP3.LUT UR21, UR6, 0x10000, URZ, 0xfc, !UPT ;  /* 0x0001000006157892 */ /* 0x000fc4000f8efcff */
[----:B------:R-:W-:Y:S02]  /*3890*/  USEL UR29, UR28, 0x1, !UP0 ;  /* 0x000000011c1d7887 */ /* 0x000fe4000c000000 */
[----:B------:R-:W-:Y:S02]  /*38a0*/  ULOP3.LUT UR4, UR4, 0x10000, URZ, 0xfc, !UPT ;  /* 0x0001000004047892 */ /* 0x000fe4000f8efcff */
[----:B------:R-:W-:Y:S02]  /*38b0*/  UIADD3 UR29, UPT, UPT, -UR29, URZ, URZ ;  /* 0x000000ff1d1d7290 */ /* 0x000fe4000fffe1ff */
[----:B----4-:R-:W-:Y:S01]  /*38c0*/  UISETP.GE.AND UP4, UPT, UR8, 0x1, UPT ;  /* 0x000000010800788c */ /* 0x010fe2000bf86270 */
[----:B------:R-:W-:Y:S01]  /*38d0*/  UMOV UR24, 0x0 ;  /* 0x0000000000187882 */ /* 0x000fe20000000000 */
[----:B------:R-:W-:Y:S01]  /*38e0*/  UMOV UR25, 0x4280490 ;  /* 0x0428049000197882 */ /* 0x000fe20000000000 */
[----:B-1----:R-:W-:-:S15]  /*38f0*/  R2UR UR30, R0 ;  /* 0x00000000001e72ca */ /* 0x002fde00000e0000 */
.L_x_76:
[----:B------:R-:W-:Y:S02]  /*3900*/  LEA R0, R10, UR18, 0x3 ;  /* 0x000000120a007c11 */ /* 0x000fe4000f8e18ff */
[----:B------:R-:W-:Y:S02]  /*3910*/  SHF.L.U32 R5, R9, 0x1f, RZ ;  /* 0x0000001f09057819 */ /* 0x000fe400000006ff */
[----:B------:R-:W-:Y:S01]  /*3920*/  PLOP3.LUT P0, PT, PT, PT, UP4, 0x80, 0x8 ;  /* 0x000000000008781c */ /* 0x000fe20003f0f048 */
[----:B------:R-:W-:Y:S01]  /*3930*/  VIADD R3, R0, 0x110 ;  /* 0x0000011000037836 */ /* 0x000fe20000000000 */
[----:B-1----:R-:W1:Y:S02]  /*3940*/  SYNCS.PHASECHK.TRANS64.TRYWAIT P1, [R0+URZ+0x100], R5 ;  /* 0x00010005000075a7 */ /* 0x002e6400080211ff */
[----:B-1-3--:R-:W-:Y:S09]  /*3950*/  @!P1 BRA `(.L_x_70) ;  /* 0x0000005400009947 */ /* 0x00aff20003800000 */
.L_x_156:
[----:B------:R-:W-:Y:S01]  /*3960*/  LEA R4, R10, UR18, 0x4 ;  /* 0x000000120a047c11 */ /* 0x000fe2000f8e20ff */
[----:B------:R-:W-:Y:S01]  /*3970*/  @UP4 ULEA UR5, UR14, UR18, 0x3 ;  /* 0x000000120e054291 */ /* 0x000fe2000f8e18ff */
[----:B------:R-:W-:Y:S01]  /*3980*/  PLOP3.LUT P2, PT, PT, PT, PT, 0x80, 0x8 ;  /* 0x000000000008781c */ /* 0x000fe20003f4f070 */
[----:B------:R-:W-:Y:S01]  /*3990*/  ULEA UR23, UR22, UR18, 0x3 ;  /* 0x0000001216177291 */ /* 0x000fe2000f8e18ff */
[----:B------:R-:W-:Y:S02]  /*39a0*/  PRMT R3, RZ, 0x654, R3 ;  /* 0x00000654ff037816 */ /* 0x000fe40000000003 */
[----:B-1----:R-:W1:Y:S01]  /*39b0*/  LDS.128 R4, [R4+0x190] ;  /* 0x0001900004047984 */ /* 0x002e620000000c00 */
[----:B------:R-:W-:Y:S02]  /*39c0*/  @P0 SHF.L.U32 R2, R8, 0x1f, RZ ;  /* 0x0000001f08020819 */ /* 0x000fe400000006ff */
[----:B------:R-:W-:Y:S01]  /*39d0*/  SHF.L.U32 R0, R11, 0x1f, RZ ;  /* 0x0000001f0b007819 */ /* 0x000fe200000006ff */
[----:B------:R-:W-:Y:S01]  /*39e0*/  @!PT LDS RZ, [RZ] ;  /* 0x00000000fffff984 */ /* 0x000fe20000000800 */
[----:B------:R-:W-:Y:S01]  /*39f0*/  @!PT LDS RZ, [RZ] ;  /* 0x00000000fffff984 */ /* 0x000fe20000000800 */
[----:B------:R-:W-:Y:S01]  /*3a00*/  @!PT LDS RZ, [RZ] ;  /* 0x00000000fffff984 */ /* 0x000fe20000000800 */
[----:B------:R-:W-:Y:S01]  /*3a10*/  @!PT LDS RZ, [RZ] ;  /* 0x00000000fffff984 */ /* 0x000fe20000000800 */
[----:B------:R2:W-:Y:S06]  /*3a20*/  MEMBAR.ALL.CTA ;  /* 0x0000000000007992 */ /* 0x0005ec0000008000 */
[----:B--2---:R-:W2:Y:S02]  /*3a30*/  FENCE.VIEW.ASYNC.S ;  /* 0x00000000000073c6 */ /* 0x004ea40000000000 */
[----:B--2---:R2:W-:Y:S01]  /*3a40*/  SYNCS.ARRIVE.TRANS64.RED.A1T0 RZ, [R3+URZ], RZ ;  /* 0x000000ff03ff79a7 */ /* 0x0045e200081004ff */
[----:B------:R2:W3:Y:S01]  /*3a50*/  @P0 SYNCS.PHASECHK.TRANS64.TRYWAIT P2, [UR5], R2 ;  /* 0x00000002ff0005a7 */ /* 0x0004e20008041105 */
[----:B------:R-:W-:Y:S01]  /*3a60*/  ULEA.HI UR5, UR22, UR22, URZ, 0x1 ;  /* 0x0000001616057291 */ /* 0x000fe2000f8f08ff */
[----:B-1----:R-:W-:-:S03]  /*3a70*/  LOP3.LUT P1, RZ, R6, 0x1, RZ, 0xc0, !PT ;  /* 0x0000000106ff7812 */ /* 0x002fc6000782c0ff */
[----:B------:R-:W-:Y:S02]  /*3a80*/  ULOP3.LUT UR6, UR5, 0xffe, URZ, 0xc0, !UPT ;  /* 0x00000ffe05067892 */ /* 0x000fe4000f8ec0ff */
[----:B------:R-:W-:Y:S02]  /*3a90*/  USHF.R.U32.HI UR19, URZ, 0x1, UR5 ;  /* 0x00000001ff137899 */ /* 0x000fe40008011605 */
[----:B------:R-:W-:Y:S02]  /*3aa0*/  UIADD3 UR5, UPT, UPT, -UR6, UR22, URZ ;  /* 0x0000001606057290 */ /* 0x000fe4000fffe1ff */
[----:B------:R-:W-:-:S04]  /*3ab0*/  UIMAD UR19, UR19, 0xa0, UR30 ;  /* 0x000000a0131378a4 */ /* 0x000fc8000f8e021e */
[----:B------:R-:W-:Y:S01]  /*3ac0*/  ULEA UR19, UR5, UR19, 0x14 ;  /* 0x0000001305137291 */ /* 0x000fe2000f8ea0ff */
[----:B------:R-:W1:Y:S02]  /*3ad0*/  SYNCS.PHASECHK.TRANS64.TRYWAIT P0, [UR23+0x140], R0 ;  /* 0x00014000ff0075a7 */ /* 0x000e640008001117 */
[----:B-123--:R-:W-:Y:S09]  /*3ae0*/  @!P0 BRA `(.L_x_71) ;  /* 0x0000005000b08947 */ /* 0x00eff20003800000 */
.L_x_158:
[----:B------:R-:W-:Y:S01]  /*3af0*/  IADD3 R10, PT, PT, R10, 0x1, RZ ;  /* 0x000000010a0a7810 */ /* 0x000fe20007ffe0ff */
[----:B------:R-:W-:Y:S06]  /*3b00*/  BRA.U !UP4, `(.L_x_72) ;  /* 0x000000010c987547 */ /* 0x000fec000b800000 */
[----:B------:R-:W-:Y:S01]  /*3b10*/  UPLOP3.LUT UP2, UPT, UPT, UPT, UPT, 0x40, 0x4 ;  /* 0x000000000004789c */ /* 0x000fe20003f4e870 */
[----:B------:R-:W-:Y:S01]  /*3b20*/  UMOV UR16, UR29 ;  /* 0x0000001d00107c82 */ /* 0x000fe20008000000 */
[----:B------:R-:W-:Y:S01]  /*3b30*/  UMOV UR15, UR28 ;  /* 0x0000001c000f7c82 */ /* 0x000fe20008000000 */
[----:B------:R-:W-:-:S08]  /*3b40*/  UMOV UR5, UR14 ;  /* 0x0000000e00057c82 */ /* 0x000fd00008000000 */
.L_x_75:
[----:B------:R-:W-:Y:S02]  /*3b50*/  UIADD3 UR16, UPT, UPT, UR16, 0x1, URZ ;  /* 0x0000000110107890 */ /* 0x000fe4000fffe0ff */
[----:B--2---:R-:W-:Y:S02]  /*3b60*/  ULEA UR7, UR5, UR18, 0x3 ;  /* 0x0000001205077291 */ /* 0x004fe4000f8e18ff */
[----:B------:R-:W-:Y:S01]  /*3b70*/  UISETP.NE.AND UP3, UPT, UR16, URZ, UPT ;  /* 0x000000ff1000728c */ /* 0x000fe2000bf65270 */
[----:B---3--:R-:W-:Y:S10]  /*3b80*/  @P2 BRA `(.L_x_73) ;  /* 0x00000000000c2947 */ /* 0x008ff40003800000 */
[----:B-1----:R-:W-:Y:S04]  /*3b90*/  SHF.L.U32 R3, R8, 0x1f, RZ ;  /* 0x0000001f08037819 */ /* 0x002fe800000006ff */
[----:B------:R-:W1:Y:S02]  /*3ba0*/  SYNCS.PHASECHK.TRANS64.TRYWAIT P0, [UR7], R3 ;  /* 0x00000003ff0075a7 */ /* 0x000e640008001107 */
[----:B-1----:R-:W-:Y:S05]  /*3bb0*/  @!P0 BRA `(.L_x_74) ;  /* 0x0000005000948947 */ /* 0x002fea0003800000 */
.L_x_73:
[----:B------:R-:W-:Y:S01]  /*3bc0*/  UISETP.NE.AND UP0, UPT, UR15, 0x1, UPT ;  /* 0x000000010f00788c */ /* 0x000fe2000bf05270 */
[----:B------:R-:W-:Y:S01]  /*3bd0*/  PLOP3.LUT P2, PT, PT, PT, PT, 0x80, 0x8 ;  /* 0x000000000008781c */ /* 0x000fe20003f4f070 */
[----:B------:R-:W-:Y:S02]  /*3be0*/  UIADD3 UR6, UPT, UPT, UR5, 0x1, URZ ;  /* 0x0000000105067890 */ /* 0x000fe4000fffe0ff */
[----:B------:R-:W-:Y:S02]  /*3bf0*/  UIADD3 UR17, UPT, UPT, UR7, 0x68, URZ ;  /* 0x0000006807117890 */ /* 0x000fe4000fffe0ff */
[----:B------:R-:W-:Y:S01]  /*3c00*/  UISETP.NE.AND UP1, UPT, UR6, 0xd, UPT ;  /* 0x0000000d0600788c */ /* 0x000fe2000bf25270 */
[----:B------:R-:W-:Y:S01]  /*3c10*/  PLOP3.LUT P0, PT, PT, PT, UP0, 0x80, 0x8 ;  /* 0x000000000008781c */ /* 0x000fe20003f0f008 */
[----:B------:R-:W-:Y:S02]  /*3c20*/  UIADD3 UR15, UPT, UPT, UR15, -0x1, URZ ;  /* 0xffffffff0f0f7890 */ /* 0x000fe4000fffe0ff */
[----:B------:R-:W-:Y:S02]  /*3c30*/  USEL UR8, URZ, 0x1, UP1 ;  /* 0x00000001ff087887 */ /* 0x000fe40008800000 */
[----:B------:R-:W-:Y:S01]  /*3c40*/  USEL UR14, UR6, URZ, UP1 ;  /* 0x000000ff060e7287 */ /* 0x000fe20008800000 */
[----:B------:R-:W-:Y:S01]  /*3c50*/  UMOV UR7, 0x80004020 ;  /* 0x8000402000077882 */ /* 0x000fe20000000000 */
[----:B------:R-:W-:Y:S02]  /*3c60*/  UMOV UR9, 0x80004020 ;  /* 0x8000402000097882 */ /* 0x000fe40000000000 */
[----:B------:R-:W-:Y:S01]  /*3c70*/  @UP0 ULEA UR6, UR14, UR18, 0x3 ;  /* 0x000000120e060291 */ /* 0x000fe2000f8e18ff */
[----:B------:R-:W-:Y:S01]  /*3c80*/  LOP3.LUT R8, R8, UR8, RZ, 0x3c, !PT ;  /* 0x0000000808087c12 */ /* 0x000fe2000f8e3cff */
[----:B------:R-:W-:Y:S01]  /*3c90*/  ULEA UR8, UR5, UR21, 0x8 ;  /* 0x0000001505087291 */ /* 0x000fe2000f8e40ff */
[----:B------:R-:W-:Y:S02]  /*3ca0*/  UMOV UR13, 0x80004020 ;  /* 0x80004020000d7882 */ /* 0x000fe40000000000 */
[----:B-1----:R-:W-:Y:S01]  /*3cb0*/  @P0 SHF.L.U32 R0, R8, 0x1f, RZ ;  /* 0x0000001f08000819 */ /* 0x002fe200000006ff */
[----:B------:R-:W-:Y:S01]  /*3cc0*/  UIADD3 UR10, UPT, UPT, UR8, 0x2, URZ ;  /* 0x00000002080a7890 */ /* 0x000fe2000fffe0ff */
[----:B------:R-:W-:Y:S02]  /*3cd0*/  UMOV UR11, 0x80004020 ;  /* 0x80004020000b7882 */ /* 0x000fe40000000000 */
[----:B------:R2:W3:Y:S01]  /*3ce0*/  @P0 SYNCS.PHASECHK.TRANS64.TRYWAIT P2, [UR6], R0 ;  /* 0x00000000ff0005a7 */ /* 0x0004e20008041106 */
[----:B------:R-:W-:Y:S03]  /*3cf0*/  UIMAD UR6, UR5, 0x280, UR4 ;  /* 0x00000280050678a4 */ /* 0x000fe6000f8e0204 */
[----:B------:R-:W-:Y:S01]  /*3d00*/  UMOV UR5, UR14 ;  /* 0x0000000e00057c82 */ /* 0x000fe20008000000 */
[----:B------:R-:W-:Y:S05]  /*3d10*/  UIADD3 UR12, UPT, UPT, UR6, 0x2, URZ ;  /* 0x00000002060c7890 */ /* 0x000fea000fffe0ff */
[----:B------:R2:W-:Y:S01]  /*3d20*/  UTCHMMA gdesc[UR8], gdesc[UR6], tmem[UR19], tmem[UR26], idesc[UR27], UP2 ;  /* 0x00ff1a06080075ea */ /* 0x0005e20009000013 */
[----:B------:R-:W-:Y:S03]  /*3d30*/  UPLOP3.LUT UP2, UPT, UPT, UPT, UPT, 0x80, 0x8 ;  /* 0x000000000008789c */ /* 0x000fe60003f4f070 */
[----:B------:R2:W-:Y:S01]  /*3d40*/  UTCHMMA gdesc[UR10], gdesc[UR12], tmem[UR19], tmem[UR24], idesc[UR25], UPT ;  /* 0x00ff180c0a0075ea */ /* 0x0005e2000b800013 */
[----:B------:R2:W-:Y:S01]  /*3d50*/  UTCBAR.MULTICAST [UR17], URZ, UR20 ;  /* 0x000000ff110073e9 */ /* 0x0005e20008000814 */
[----:B------:R-:W-:Y:S06]  /*3d60*/  BRA.U UP3, `(.L_x_75) ;  /* 0xfffffffd03787547 */ /* 0x000fec000b83ffff */
.L_x_72:
[----:B------:R-:W-:Y:S01]  /*3d70*/  UIADD3 UR5, UPT, UPT, UR22, 0x1, URZ ;  /* 0x0000000116057890 */ /* 0x000fe2000fffe0ff */
[C---:B------:R-:W-:Y:S01]  /*3d80*/  ISETP.NE.AND P0, PT, R10.reuse, 0x2, PT ;  /* 0x000000020a00780c */ /* 0x040fe20003f05270 */
[----:B--2---:R-:W-:Y:S02]  /*3d90*/  UIADD3 UR6, UPT, UPT, UR23, 0x120, URZ ;  /* 0x0000012017067890 */ /* 0x004fe4000fffe0ff */
[----:B------:R-:W-:Y:S01]  /*3da0*/  UISETP.NE.AND UP0, UPT, UR5, 0x4, UPT ;  /* 0x000000040500788c */ /* 0x000fe2000bf05270 */
[----:B-1----:R-:W-:Y:S02]  /*3db0*/  SEL R0, RZ, 0x1, P0 ;  /* 0x00000001ff007807 */ /* 0x002fe40000000000 */
[----:B------:R-:W-:Y:S01]  /*3dc0*/  SEL R10, R10, RZ, P0 ;  /* 0x000000ff0a0a7207 */ /* 0x000fe20000000000 */
[----:B------:R-:W-:Y:S01]  /*3dd0*/  USEL UR7, URZ, 0x1, UP0 ;  /* 0x00000001ff077887 */ /* 0x000fe20008000000 */
[----:B------:R-:W-:Y:S01]  /*3de0*/  LOP3.LUT R9, R9, R0, RZ, 0x3c, !PT ;  /* 0x0000000009097212 */ /* 0x000fe200078e3cff */
[----:B------:R-:W-:Y:S01]  /*3df0*/  USEL UR22, UR5, URZ, UP0 ;  /* 0x000000ff05167287 */ /* 0x000fe20008000000 */
[----:B------:R1:W-:Y:S03]  /*3e00*/  UTCBAR [UR6], URZ ;  /* 0x000000ff060073e9 */ /* 0x0003e600080000ff */
[----:B------:R-:W-:Y:S01]  /*3e10*/  LOP3.LUT R11, R11, UR7, RZ, 0x3c, !PT ;  /* 0x000000070b0b7c12 */ /* 0x000fe2000f8e3cff */
[----:B------:R-:W-:Y:S07]  /*3e20*/  @P1 BRA `(.L_x_76) ;  /* 0xfffffff800b41947 */ /* 0x000fee000383ffff */
[----:B------:R-:W2:Y:S01]  /*3e30*/  S2UR UR8, SR_CgaCtaId ;  /* 0x00000000000879c3 */ /* 0x000ea20000008800 */
[----:B------:R-:W-:Y:S01]  /*3e40*/  ELECT P0, URZ, PT ;  /* 0x0000000000ff782f */ /* 0x000fe20003800000 */
[----:B------:R-:W-:Y:S01]  /*3e50*/  IMAD.MOV.U32 R0, RZ, RZ, 0x1 ;  /* 0x00000001ff007424 */ /* 0x000fe200078e00ff */
[----:B------:R-:W-:Y:S01]  /*3e60*/  UIADD3 UR18, UPT, UPT, UR18, 0x140, URZ ;  /* 0x0000014012127890 */ /* 0x000fe2000fffe0ff */
[----:B------:R-:W-:Y:S01]  /*3e70*/  SHF.L.U32 R3, R11, 0x1f, RZ ;  /* 0x0000001f0b037819 */ /* 0x000fe200000006ff */
[----:B------:R-:W-:-:S03]  /*3e80*/  UMOV UR4, 0x40 ;  /* 0x0000004000047882 */ /* 0x000fc60000000000 */
[----:B------:R-:W-:Y:S01]  /*3e90*/  UVIRTCOUNT.DEALLOC.SMPOOL 0x80 ;  /* 0x000000800000784c */ /* 0x000fe20000000000 */
[----:B--2---:R-:W-:Y:S02]  /*3ea0*/  ULEA UR8, UR8, UR4, 0x18 ;  /* 0x0000000408087291 */ /* 0x004fe4000f8ec0ff */
[----:B------:R-:W-:-:S07]  /*3eb0*/  ULEA UR4, UR22, UR18, 0x3 ;  /* 0x0000001216047291 */ /* 0x000fce000f8e18ff */
[----:B------:R2:W-:Y:S02]  /*3ec0*/  @P0 STS.U8 [UR8+0x1c], R0 ;  /* 0x00001c00ff000988 */ /* 0x0005e40008000008 */
[----:B------:R-:W4:Y:S02]  /*3ed0*/  SYNCS.PHASECHK.TRANS64.TRYWAIT P0, [UR4], R3 ;  /* 0x00000003ff0075a7 */ /* 0x000f240008001104 */
[----:B--2-4-:R-:W-:Y:S05]  /*3ee0*/  @!P0 BRA `(.L_x_77) ;  /* 0x0000004c00e08947 */ /* 0x014fea0003800000 */
.L_x_161:
[----:B------:R-:W-:-:S04]  /*3ef0*/  UIADD3 UR4, UPT, UPT, UR22, 0x1, URZ ;  /* 0x0000000116047890 */ /* 0x000fc8000fffe0ff */
[----:B------:R-:W-:-:S04]  /*3f00*/  UISETP.NE.AND UP0, UPT, UR4, 0x4, UPT ;  /* 0x000000040400788c */ /* 0x000fc8000bf05270 */
[----:B-1----:R-:W-:Y:S02]  /*3f10*/  USEL UR6, URZ, 0x1, UP0 ;  /* 0x00000001ff067887 */ /* 0x002fe40008000000 */
[----:B------:R-:W-:-:S04]  /*3f20*/  USEL UR4, UR4, URZ, UP0 ;  /* 0x000000ff04047287 */ /* 0x000fc80008000000 */
[----:B------:R-:W-:Y:S01]  /*3f30*/  ULEA UR5, UR4, UR18, 0x3 ;  /* 0x0000001204057291 */ /* 0x000fe2000f8e18ff */
[----:B------:R-:W-:-:S04]  /*3f40*/  LOP3.LUT R2, R11, UR6, RZ, 0x3c, !PT ;  /* 0x000000060b027c12 */ /* 0x000fc8000f8e3cff */
[----:B--2---:R-:W-:-:S04]  /*3f50*/  SHF.L.U32 R3, R2, 0x1f, RZ ;  /* 0x0000001f02037819 */ /* 0x004fc800000006ff */
[----:B------:R-:W1:Y:S02]  /*3f60*/  SYNCS.PHASECHK.TRANS64.TRYWAIT P0, [UR5], R3 ;  /* 0x00000003ff0075a7 */ /* 0x000e640008001105 */
[----:B-1----:R-:W-:Y:S05]  /*3f70*/  @!P0 BRA `(.L_x_78) ;  /* 0x0000004c00d48947 */ /* 0x002fea0003800000 */
.L_x_163:
        /* <DEDUP_REMOVED lines=9> */
.L_x_165:
[----:B------:R-:W-:-:S04]  /*4010*/  UIADD3 UR4, UPT, UPT, UR4, 0x1, URZ ;  /* 0x0000000104047890 */ /* 0x000fc8000fffe0ff */
[----:B------:R-:W-:-:S04]  /*4020*/  UISETP.NE.AND UP0, UPT, UR4, 0x4, UPT ;  /* 0x000000040400788c */ /* 0x000fc8000bf05270 */
[----:B------:R-:W-:Y:S02]  /*4030*/  USEL UR5, URZ, 0x1, UP0 ;  /* 0x00000001ff057887 */ /* 0x000fe40008000000 */
[----:B------:R-:W-:-:S04]  /*4040*/  USEL UR4, UR4, URZ, UP0 ;  /* 0x000000ff04047287 */ /* 0x000fc80008000000 */
[----:B------:R-:W-:Y:S01]  /*4050*/  ULEA UR4, UR4, UR18, 0x3 ;  /* 0x0000001204047291 */ /* 0x000fe2000f8e18ff */
[----:B-1----:R-:W-:-:S04]  /*4060*/  LOP3.LUT R3, R2, UR5, RZ, 0x3c, !PT ;  /* 0x0000000502037c12 */ /* 0x002fc8000f8e3cff */
[----:B------:R-:W-:-:S04]  /*4070*/  SHF.L.U32 R3, R3, 0x1f, RZ ;  /* 0x0000001f03037819 */ /* 0x000fc800000006ff */
[----:B------:R-:W1:Y:S02]  /*4080*/  SYNCS.PHASECHK.TRANS64.TRYWAIT P0, [UR4], R3 ;  /* 0x00000003ff0075a7 */ /* 0x000e640008001104 */
[----:B-1----:R-:W-:Y:S05]  /*4090*/  @!P0 BRA `(.L_x_80) ;  /* 0x0000004c00bc8947 */ /* 0x002fea0003800000 */
.L_x_167:
[----:B------:R-:W-:Y:S01]  /*40a0*/  NOP ;  /* 0x0000000000007918 */ /* 0x000fe20000000000 */
[----:B-1----:R-:W1:Y:S01]  /*40b0*/  LDS R0, [UR8+0x14] ;  /* 0x00001408ff007984 */ /* 0x002e620008000800 */
[----:B------:R-:W-:Y:S01]  /*40c0*/  ULOP3.LUT UR4, UR30, 0xffff, URZ, 0xc0, !UPT ;  /* 0x0000ffff1e047892 */ /* 0x000fe2000f8ec0ff */
[----:B------:R-:W-:Y:S01]  /*40d0*/  UMOV UR5, 0xffff ;  /* 0x0000ffff00057882 */ /* 0x000fe20000000000 */
[----:B------:R-:W-:Y:S02]  /*40e0*/  UMOV UR6, 0x1 ;  /* 0x0000000100067882 */ /* 0x000fe40000000000 */
[----:B------:R-:W-:-:S04]  /*40f0*/  USHF.R.U32.HI UR4, URZ, 0x5, UR4 ;  /* 0x00000005ff047899 */ /* 0x000fc80008011604 */
[----:B------:R-:W-:Y:S02]  /*4100*/  USHF.L.U32 UR5, UR5, UR4, URZ ;  /* 0x0000000405057299 */ /* 0x000fe400080006ff */
[----:B------:R-:W-:-:S04]  /*4110*/  USHF.L.U32 UR4, UR6, UR4, URZ ;  /* 0x0000000406047299 */ /* 0x000fc800080006ff */
[----:B-1----:R-:W-:-:S04]  /*4120*/  LOP3.LUT R0, R0, UR5, RZ, 0xc0, !PT ;  /* 0x0000000500007c12 */ /* 0x002fc8000f8ec0ff */
[----:B------:R-:W-:-:S13]  /*4130*/  ISETP.NE.AND P0, PT, R0, UR5, PT ;  /* 0x0000000500007c0c */ /* 0x000fda000bf05270 */
[----:B------:R-:W-:Y:S05]  /*4140*/  @P0 BRA `(.L_x_81) ;  /* 0x0000000000580947 */ /* 0x000fea0003800000 */
[----:B------:R-:W1:Y:S02]  /*4150*/  LDS R0, [UR8+0x18] ;  /* 0x00001808ff007984 */ /* 0x000e640008000800 */
[----:B-1----:R-:W-:-:S04]  /*4160*/  LOP3.LUT R0, R0, UR4, RZ, 0xc0, !PT ;  /* 0x0000000400007c12 */ /* 0x002fc8000f8ec0ff */
[----:B------:R-:W-:-:S13]  /*4170*/  ISETP.NE.AND P0, PT, R0, UR4, PT ;  /* 0x0000000400007c0c */ /* 0x000fda000bf05270 */
[----:B------:R-:W-:Y:S05]  /*4180*/  @P0 BRA `(.L_x_82) ;  /* 0x00000000003c0947 */ /* 0x000fea0003800000 */
[----:B------:R-:W1:Y:S01]  /*4190*/  S2R R2, SR_LANEID ;  /* 0x0000000000027919 */ /* 0x000e620000000000 */
[----:B------:R-:W-:Y:S01]  /*41a0*/  ULOP3.LUT UR5, URZ, UR5, URZ, 0x33, !UPT ;  /* 0x00000005ff057292 */ /* 0x000fe2000f8e33ff */
[----:B------:R-:W-:Y:S01]  /*41b0*/  LOP3.LUT R4, RZ, UR4, RZ, 0x33, !PT ;  /* 0x00000004ff047c12 */ /* 0x000fe2000f8e33ff */
[----:B------:R-:W-:Y:S02]  /*41c0*/  VOTEU.ANY UR4, UPT, PT ;  /* 0x0000000000047886 */ /* 0x000fe400038e0100 */
[----:B------:R-:W-:Y:S01]  /*41d0*/  UFLO.U32 UR4, UR4 ;  /* 0x00000004000472bd */ /* 0x000fe200080e0000 */
[----:B------:R-:W2:Y:S01]  /*41e0*/  REDUX UR6, R4 ;  /* 0x00000000040673c4 */ /* 0x000ea20000000000 */
[----:B------:R-:W-:-:S06]  /*41f0*/  IMAD.U32 R0, RZ, RZ, UR5 ;  /* 0x00000005ff007e24 */ /* 0x000fcc000f8e00ff */
[----:B------:R4:W-:Y:S01]  /*4200*/  UTCATOMSWS.AND URZ, UR5 ;  /* 0x0000000500ff79e3 */ /* 0x0009e20008000000 */
[----:B------:R-:W3:Y:S01]  /*4210*/  REDUX UR7, R0 ;  /* 0x00000000000773c4 */ /* 0x000ee20000000000 */
[----:B-1----:R-:W-:Y:S01]  /*4220*/  ISETP.EQ.U32.AND P0, PT, R2, UR4, PT ;  /* 0x0000000402007c0c */ /* 0x002fe2000bf02070 */
[----:B--2---:R-:W-:Y:S01]  /*4230*/  IMAD.U32 R2, RZ, RZ, UR6 ;  /* 0x00000006ff027e24 */ /* 0x004fe2000f8e00ff */
[----:B---3--:R-:W-:-:S11]  /*4240*/  MOV R3, UR7 ;  /* 0x0000000700037c02 */ /* 0x008fd60008000f00 */
[----:B------:R4:W-:Y:S04]  /*4250*/  @P0 ATOMS.AND RZ, [UR8+0x14], R3 ;  /* 0x00001403ffff098c */ /* 0x0009e8000a800008 */
[----:B------:R4:W-:Y:S01]  /*4260*/  @P0 ATOMS.AND RZ, [UR8+0x18], R2 ;  /* 0x00001802ffff098c */ /* 0x0009e2000a800008 */
[----:B------:R-:W-:Y:S05]  /*4270*/  BRA `(.L_x_83) ;  /* 0x0000000000147947 */ /* 0x000fea0003800000 */
.L_x_82:
[----:B------:R-:W-:Y:S02]  /*4280*/  MOV R2, 0x42a0 ;  /* 0x000042a000027802 */ /* 0x000fe40000000f00 */
[----:B---3-5:R-:W-:Y:S05]  /*4290*/  CALL.REL.NOINC `($__internal_0_$__cuda_sm10x_tcgen05_guardrail_trap_col_being_dealloced_not_returned_by_alloc) ;  /* 0x0000004c00ec7944 */ /* 0x028fea0003c00000 */
[----:B------:R-:W-:Y:S05]  /*42a0*/  BRA `(.L_x_83) ;  /* 0x0000000000087947 */ /* 0x000fea0003800000 */
.L_x_81:
[----:B------:R-:W-:Y:S02]  /*42b0*/  MOV R2, 0x42d0 ;  /* 0x000042d000027802 */ /* 0x000fe40000000f00 */
[----:B---3-5:R-:W-:Y:S05]  /*42c0*/  CALL.REL.NOINC `($__internal_2_$__cuda_sm10x_tcgen05_guardrail_trap_unallocated_columns_being_dealloced) ;  /* 0x0000004c00f87944 */ /* 0x028fea0003c00000 */
.L_x_83:
[----:B------:R-:W-:Y:S01]  /*42d0*/  NOP ;  /* 0x0000000000007918 */ /* 0x000fe20000000000 */
[----:B----4-:R-:W-:Y:S05]  /*42e0*/  EXIT ;  /* 0x000000000000794d */ /* 0x010fea0003800000 */
.L_x_65:
[----:B------:R-:W-:-:S09]  /*42f0*/  UISETP.NE.OR UP0, UPT, UR20, 0x3, !UP2 ;  /* 0x000000031400788c */ /* 0x000fd2000d705670 */
[----:B------:R-:W-:Y:S05]  /*4300*/  BRA.U UP0, `(.L_x_84) ;  /* 0x0000000d00d47547 */ /* 0x000fea000b800000 */
[----:B------:R-:W1:Y:S01]  /*4310*/  LDCU.64 UR4, c[0x0][0x888] ;  /* 0x00011100ff0477ac */ /* 0x000e620008000a00 */
[----:B------:R-:W2:Y:S01]  /*4320*/  LDC.64 R12, c[0x0][0x348] ;  /* 0x0000d200ff0c7b82 */ /* 0x000ea20000000a00 */
[----:B------:R-:W-:Y:S02]  /*4330*/  HFMA2 R9, -RZ, RZ, 0, 0 ;  /* 0x00000000ff097431 */ /* 0x000fe400000001ff */
[----:B------:R-:W-:Y:S01]  /*4340*/  IMAD.MOV.U32 R11, RZ, RZ, 0x1 ;  /* 0x00000001ff0b7424 */ /* 0x000fe200078e00ff */
[----:B------:R-:W3:Y:S01]  /*4350*/  LDCU UR43, c[0x0][0x370] ;  /* 0x00006e00ff2b77ac */ /* 0x000ee20008000800 */
[----:B------:R-:W-:Y:S01]  /*4360*/  IMAD.MOV.U32 R10, RZ, RZ, RZ ;  /* 0x000000ffff0a7224 */ /* 0x000fe200078e00ff */
[----:B------:R-:W-:Y:S01]  /*4370*/  MOV R8, 0x5000 ;  /* 0x0000500000087802 */ /* 0x000fe20000000f00 */
[----:B------:R-:W3:Y:S01]  /*4380*/  LDCU.128 UR52, c[0x0][0xb10] ;  /* 0x00016200ff3477ac */ /* 0x000ee20008000c00 */
[----:B------:R-:W4:Y:S01]  /*4390*/  LDCU UR37, c[0x0][0x374] ;  /* 0x00006e80ff2577ac */ /* 0x000f220008000800 */
[----:B------:R-:W4:Y:S01]  /*43a0*/  LDCU.64 UR40, c[0x0][0x890] ;  /* 0x00011200ff2877ac */ /* 0x000f220008000a00 */
[----:B-1----:R-:W-:Y:S01]  /*43b0*/  UISETP.NE.U32.AND UP0, UPT, UR4, URZ, UPT ;  /* 0x000000ff0400728c */ /* 0x002fe2000bf05070 */
[----:B------:R-:W1:Y:S01]  /*43c0*/  LDCU UR15, c[0x0][0xb0c] ;  /* 0x00016180ff0f77ac */ /* 0x000e620008000800 */
[----:B------:R-:W2:Y:S01]  /*43d0*/  LDCU UR50, c[0x0][0xb20] ;  /* 0x00016400ff3277ac */ /* 0x000ea20008000800 */
[----:B------:R-:W2:Y:S01]  /*43e0*/  LDCU UR4, c[0x0][0xb30] ;  /* 0x00016600ff0477ac */ /* 0x000ea20008000800 */
[----:B---3--:R-:W-:-:S02]  /*43f0*/  UIMAD.WIDE.U32 UR8, UR43, UR52, URZ ;  /* 0x000000342b0872a5 */ /* 0x008fc4000f8e00ff */
[----:B----4-:R-:W-:Y:S02]  /*4400*/  UIMAD.WIDE.U32 UR10, UR37, UR55, URZ ;  /* 0x00000037250a72a5 */ /* 0x010fe4000f8e00ff */
[----:B------:R-:W-:Y:S02]  /*4410*/  UISETP.NE.U32.AND UP6, UPT, UR40, URZ, UPT ;  /* 0x000000ff2800728c */ /* 0x000fe4000bfc5070 */
[----:B------:R-:W-:Y:S01]  /*4420*/  UISETP.NE.AND.EX UP5, UPT, UR5, URZ, UPT, UP0 ;  /* 0x000000ff0500728c */ /* 0x000fe2000bfa5300 */
[----:B------:R-:W-:Y:S01]  /*4430*/  UMOV UR6, 0x400 ;  /* 0x0000040000067882 */ /* 0x000fe20000000000 */
[----:B------:R-:W-:Y:S01]  /*4440*/  UISETP.NE.AND UP0, UPT, UR42, 0x1, UPT ;  /* 0x000000012a00788c */ /* 0x000fe2000bf05270 */
[----:B------:R-:W-:Y:S01]  /*4450*/  UMOV UR8, UR9 ;  /* 0x0000000900087c82 */ /* 0x000fe20008000000 */
[----:B------:R-:W-:Y:S01]  /*4460*/  UMOV UR45, UR11 ;  /* 0x0000000b002d7c82 */ /* 0x000fe20008000000 */
[----:B------:R-:W-:Y:S02]  /*4470*/  USEL UR49, URZ, 0x1, UP4 ;  /* 0x00000001ff317887 */ /* 0x000fe4000a000000 */
[----:B-1----:R-:W-:Y:S01]  /*4480*/  UISETP.NE.AND UP0, UPT, UR15, 0x1, UPT ;  /* 0x000000010f00788c */ /* 0x002fe2000bf05270 */
[----:B------:R-:W-:Y:S01]  /*4490*/  UMOV UR21, URZ ;  /* 0x000000ff00157c82 */ /* 0x000fe20008000000 */
[----:B------:R-:W-:-:S02]  /*44a0*/  UPLOP3.LUT UP1, UPT, UPT, UPT, UPT, 0x40, 0x4 ;  /* 0x000000000004789c */ /* 0x000fc40003f2e870 */
[----:B------:R-:W-:Y:S01]  /*44b0*/  UISETP.GE.AND UP2, UPT, UR42, 0x1, UPT ;  /* 0x000000012a00788c */ /* 0x000fe2000bf46270 */
[----:B------:R-:W1:Y:S01]  /*44c0*/  LDCU.64 UR22, c[0x0][0xb28] ;  /* 0x00016500ff1677ac */ /* 0x000e620008000a00 */
[----:B------:R-:W-:Y:S02]  /*44d0*/  ULEA UR6, UR44, UR6, 0x18 ;  /* 0x000000062c067291 */ /* 0x000fe4000f8ec0ff */
[----:B------:R-:W-:Y:S02]  /*44e0*/  UISETP.NE.AND.EX UP6, UPT, UR41, URZ, UPT, UP6 ;  /* 0x000000ff2900728c */ /* 0x000fe4000bfc5360 */
[----:B------:R-:W-:Y:S02]  /*44f0*/  USHF.R.U32.HI UR46, URZ, UR53, UR8 ;  /* 0x00000035ff2e7299 */ /* 0x000fe40008011608 */
[----:B--2---:R-:W-:Y:S02]  /*4500*/  USHF.R.U32.HI UR45, URZ, UR50, UR45 ;  /* 0x00000032ff2d7299 */ /* 0x004fe4000801162d */
[----:B------:R-:W-:-:S02]  /*4510*/  UISETP.NE.AND UP0, UPT, UR54, 0x1, UPT ;  /* 0x000000013600788c */ /* 0x000fc4000bf05270 */
[----:B------:R-:W-:-:S11]  /*4520*/  UISETP.NE.AND UP4, UPT, UR4, 0x1, UPT ;  /* 0x000000010400788c */ /* 0x000fd6000bf85270 */
.L_x_92:
[C---:B------:R-:W-:Y:S02]  /*4530*/  LEA R3, R10.reuse, UR6, 0x3 ;  /* 0x000000060a037c11 */ /* 0x040fe4000f8e18ff */
[----:B------:R-:W-:Y:S02]  /*4540*/  SHF.L.U32 R0, R9, 0x1f, RZ ;  /* 0x0000001f09007819 */ /* 0x000fe400000006ff */
[----:B------:R-:W-:Y:S02]  /*4550*/  LEA R5, R10, UR6, 0x4 ;  /* 0x000000060a057c11 */ /* 0x000fe4000f8e20ff */
[----:B--2---:R-:W2:Y:S02]  /*4560*/  SYNCS.PHASECHK.TRANS64.TRYWAIT P0, [R3+URZ+0x100], R0 ;  /* 0x00010000030075a7 */ /* 0x004ea400080011ff */
[----:B--2---:R-:W-:Y:S05]  /*4570*/  @!P0 BRA `(.L_x_85) ;  /* 0x00000048009c8947 */ /* 0x004fea0003800000 */
.L_x_168:
[----:B------:R-:W3:Y:S01]  /*4580*/  LDS.128 R4, [R5+0x190] ;  /* 0x0001900005047984 */ /* 0x000ee20000000c00 */
[----:B------:R-:W-:Y:S01]  /*4590*/  UISETP.GE.AND UP0, UPT, UR42, 0x1, UPT ;  /* 0x000000012a00788c */ /* 0x000fe2000bf06270 */
[----:B------:R-:W-:Y:S01]  /*45a0*/  @!PT LDS RZ, [RZ] ;  /* 0x00000000fffff984 */ /* 0x000fe20000000800 */
[----:B------:R-:W-:Y:S01]  /*45b0*/  @!PT LDS RZ, [RZ] ;  /* 0x00000000fffff984 */ /* 0x000fe20000000800 */
[----:B------:R-:W-:Y:S01]  /*45c0*/  @!PT LDS RZ, [RZ] ;  /* 0x00000000fffff984 */ /* 0x000fe20000000800 */
[----:B------:R-:W-:Y:S01]  /*45d0*/  @!PT LDS RZ, [RZ] ;  /* 0x00000000fffff984 */ /* 0x000fe20000000800 */
[----:B------:R4:W-:Y:S06]  /*45e0*/  MEMBAR.ALL.CTA ;  /* 0x0000000000007992 */ /* 0x0009ec0000008000 */
[----:B----4-:R-:W4:Y:S01]  /*45f0*/  FENCE.VIEW.ASYNC.S ;  /* 0x00000000000073c6 */ /* 0x010f220000000000 */
[----:B---3--:R-:W-:Y:S11]  /*4600*/  LOP3.LUT P0, RZ, R6, 0x1, RZ, 0xc0, !PT ;  /* 0x0000000106ff7812 */ /* 0x008ff6000780c0ff */
[----:B------:R-:W-:Y:S02]  /*4610*/  @!UPT UIADD3 URZ, UPT, UPT, URZ, URZ, URZ ;  /* 0x000000fffffff290 */ /* 0x000fe4000fffe0ff */
[----:B----4-:R-:W-:Y:S01]  /*4620*/  VOTEU.ANY UP2, P0 ;  /* 0x0000000000ff7886 */ /* 0x010fe20000040100 */
[----:B------:R-:W-:Y:S11]  /*4630*/  PLOP3.LUT P0, PT, PT, PT, UP2, 0x80, 0x8 ;  /* 0x000000000008781c */ /* 0x000ff60003f0f028 */
[----:B------:R-:W-:Y:S02]  /*4640*/  @!UPT UIADD3 URZ, UPT, UPT, URZ, URZ, URZ ;  /* 0x000000fffffff290 */ /* 0x000fe4000fffe0ff */
[----:B--2---:R-:W-:Y:S02]  /*4650*/  @P0 SHF.R.U32.HI R0, RZ, 0x10, R5 ;  /* 0x00000010ff000819 */ /* 0x004fe40000011605 */
[----:B------:R-:W-:Y:S02]  /*4660*/  @P0 MOV R2, R4 ;  /* 0x0000000400020202 */ /* 0x000fe40000000f00 */
[----:B------:R-:W-:Y:S01]  /*4670*/  @P0 R2UR UR4, R0 ;  /* 0x00000000000402ca */ /* 0x000fe200000e0000 */
[----:B------:R-:W-:Y:S01]  /*4680*/  VIADD R0, R3, 0x110 ;  /* 0x0000011003007836 */ /* 0x000fe20000000000 */
[----:B------:R-:W-:Y:S02]  /*4690*/  @P0 LOP3.LUT R4, R5, 0xffff, RZ, 0xc0, !PT ;  /* 0x0000ffff05040812 */ /* 0x000fe400078ec0ff */
[----:B------:R-:W-:Y:S02]  /*46a0*/  @P0 R2UR UR7, R2 ;  /* 0x00000000020702ca */ /* 0x000fe400000e0000 */
[----:B------:R-:W-:Y:S02]  /*46b0*/  PRMT R0, RZ, 0x654, R0 ;  /* 0x00000654ff007816 */ /* 0x000fe40000000000 */
[----:B------:R-:W-:Y:S02]  /*46c0*/  @P0 R2UR UR5, R4 ;  /* 0x00000000040502ca */ /* 0x000fe400000e0000 */
[----:B------:R2:W-:Y:S03]  /*46d0*/  SYNCS.ARRIVE.TRANS64.RED.A1T0 RZ, [R0+URZ], RZ ;  /* 0x000000ff00ff79a7 */ /* 0x0005e600081004ff */
[----:B------:R-:W-:Y:S04]  /*46e0*/  @UP2 UMOV UR29, UR4 ;  /* 0x00000004001d2c82 */ /* 0x000fe80008000000 */
[----:B------:R-:W-:Y:S04]  /*46f0*/  @UP2 UMOV UR14, UR7 ;  /* 0x00000007000e2c82 */ /* 0x000fe80008000000 */
[----:B------:R-:W-:Y:S01]  /*4700*/  @UP2 UMOV UR13, UR5 ;  /* 0x00000005000d2c82 */ /* 0x000fe20008000000 */
[----:B------:R-:W-:Y:S05]  /*4710*/  BRA.U !UP0, `(.L_x_86) ;  /* 0x0000000108c07547 */ /* 0x000fea000b800000 */
[----:B------:R-:W-:Y:S02]  /*4720*/  UIMAD.WIDE.U32 UR10, UR13, UR55, URZ ;  /* 0x000000370d0a72a5 */ /* 0x000fe4000f8e00ff */
[----:B------:R-:W-:Y:S02]  /*4730*/  UP2UR UR12, UPR, URZ, 0x4 ;  /* 0x00000004ff0c7883 */ /* 0x000fe40008000000 */
[----:B------:R-:W-:Y:S02]  /*4740*/  UISETP.NE.AND UP2, UPT, UR54, 0x1, UPT ;  /* 0x000000013600788c */ /* 0x000fe4000bf45270 */
[----:B------:R-:W-:Y:S02]  /*4750*/  UIMAD.WIDE.U32 UR16, UR14, UR52, URZ ;  /* 0x000000340e1072a5 */ /* 0x000fe4000f8e00ff */
[----:B------:R-:W-:Y:S02]  /*4760*/  USEL UR4, UR37, UR45, !UP2 ;  /* 0x0000002d25047287 */ /* 0x000fe4000d000000 */
[----:B------:R-:W-:Y:S02]  /*4770*/  UISETP.NE.AND UP0, UPT, UR15, 0x1, UPT ;  /* 0x000000010f00788c */ /* 0x000fe4000bf05270 */
[----:B------:R-:W-:Y:S02]  /*4780*/  UP2UR UR20, UPR, URZ, 0x2 ;  /* 0x00000002ff147883 */ /* 0x000fe40008000000 */
[----:B------:R-:W-:Y:S02]  /*4790*/  UISETP.NE.AND UP1, UPT, UR42, 0x1, UPT ;  /* 0x000000012a00788c */ /* 0x000fe4000bf25270 */
[----:B-1----:R-:W-:Y:S02]  /*47a0*/  UIMAD.WIDE.U32 UR18, UR4, UR22, URZ ;  /* 0x00000016041272a5 */ /* 0x002fe4000f8e00ff */
[----:B------:R-:W-:Y:S01]  /*47b0*/  USEL UR8, UR43, UR46, !UP0 ;  /* 0x0000002e2b087287 */ /* 0x000fe2000c000000 */
[----:B------:R-:W-:Y:S02]  /*47c0*/  UMOV UR5, UR11 ;  /* 0x0000000b00057c82 */ /* 0x000fe40008000000 */
[----:B------:R-:W-:Y:S02]  /*47d0*/  USHF.R.U32.HI UR7, URZ, UR50, UR5 ;  /* 0x00000032ff077299 */ /* 0x000fe40008011605 */
[----:B------:R-:W-:Y:S02]  /*47e0*/  UIMAD.WIDE.U32 UR24, UR8, UR22, URZ ;  /* 0x00000016081872a5 */ /* 0x000fe4000f8e00ff */
[----:B------:R-:W-:Y:S02]  /*47f0*/  USEL UR7, UR13, UR7, !UP2 ;  /* 0x000000070d077287 */ /* 0x000fe4000d000000 */
[----:B------:R-:W-:Y:S02]  /*4800*/  UISETP.NE.AND UP2, UPT, UR12, URZ, UPT ;  /* 0x000000ff0c00728c */ /* 0x000fe4000bf45270 */
[----:B------:R-:W-:Y:S01]  /*4810*/  UIMAD.WIDE.U32 UR10, UR7, UR22, URZ ;  /* 0x00000016070a72a5 */ /* 0x000fe2000f8e00ff */
[----:B------:R-:W-:Y:S02]  /*4820*/  UMOV UR5, UR17 ;  /* 0x0000001100057c82 */ /* 0x000fe40008000000 */
[----:B------:R-:W-:Y:S03]  /*4830*/  USHF.R.U32.HI UR9, URZ, UR53, UR5 ;  /* 0x00000035ff097299 */ /* 0x000fe60008011605 */
[----:B------:R-:W-:Y:S02]  /*4840*/  UMOV UR5, UR19 ;  /* 0x0000001300057c82 */ /* 0x000fe40008000000 */
[----:B------:R-:W-:Y:S03]  /*4850*/  @UP1 USHF.R.U32.HI UR4, URZ, UR23, UR5 ;  /* 0x00000017ff041299 */ /* 0x000fe60008011605 */
[----:B------:R-:W-:Y:S01]  /*4860*/  UMOV UR5, UR25 ;  /* 0x0000001900057c82 */ /* 0x000fe20008000000 */
[----:B------:R-:W-:Y:S02]  /*4870*/  UIMAD UR4, UR42, UR4, URZ ;  /* 0x000000042a0472a4 */ /* 0x000fe4000f8e02ff */
[----:B------:R-:W-:Y:S02]  /*4880*/  @UP1 USHF.R.U32.HI UR8, URZ, UR23, UR5 ;  /* 0x00000017ff081299 */ /* 0x000fe40008011605 */
[----:B------:R-:W-:Y:S02]  /*4890*/  USEL UR5, UR14, UR9, !UP0 ;  /* 0x000000090e057287 */ /* 0x000fe4000c000000 */
[----:B------:R-:W-:Y:S02]  /*48a0*/  UIMAD UR9, UR42, UR8, URZ ;  /* 0x000000082a0972a4 */ /* 0x000fe4000f8e02ff */
[----:B------:R-:W-:Y:S03]  /*48b0*/  UISETP.GE.AND UP0, UPT, UR7, UR4, UPT ;  /* 0x000000040700728c */ /* 0x000fe6000bf06270 */
[----:B------:R-:W-:Y:S01]  /*48c0*/  UMOV UR4, UR11 ;  /* 0x0000000b00047c82 */ /* 0x000fe20008000000 */
[----:B------:R-:W-:Y:S02]  /*48d0*/  UISETP.GE.OR UP0, UPT, UR5, UR9, UP0 ;  /* 0x000000090500728c */ /* 0x000fe40008706670 */
[----:B------:R-:W-:Y:S02]  /*48e0*/  USHF.R.U32.HI UR4, URZ, UR23, UR4 ;  /* 0x00000017ff047299 */ /* 0x000fe40008011604 */
[----:B------:R-:W-:Y:S02]  /*48f0*/  UIMAD.WIDE.U32 UR10, UR5, UR22, URZ ;  /* 0x00000016050a72a5 */ /* 0x000fe4000f8e00ff */
[----:B------:R-:W-:Y:S04]  /*4900*/  USEL UR12, UR7, UR4, !UP1 ;  /* 0x00000004070c7287 */ /* 0x000fe8000c800000 */
[----:B------:R-:W-:Y:S01]  /*4910*/  UIADD3 UR9, UPT, UPT, -UR12, URZ, URZ ;  /* 0x000000ff0c097290 */ /* 0x000fe2000fffe1ff */
[----:B------:R-:W-:Y:S02]  /*4920*/  @!UP0 UMOV UR4, UR11 ;  /* 0x0000000b00048c82 */ /* 0x000fe40008000000 */
[----:B------:R-:W-:Y:S02]  /*4930*/  @!UP0 USHF.R.U32.HI UR4, URZ, UR23, UR4 ;  /* 0x00000017ff048299 */ /* 0x000fe40008011604 */
[----:B------:R-:W-:Y:S02]  /*4940*/  UIMAD UR9, UR42, UR9, UR7 ;  /* 0x000000092a0972a4 */ /* 0x000fe4000f8e0207 */
[----:B------:R-:W-:Y:S02]  /*4950*/  @!UP0 USEL UR4, UR5, UR4, !UP1 ;  /* 0x0000000405048287 */ /* 0x000fe4000c800000 */
[----:B------:R-:W-:Y:S02]  /*4960*/  UISETP.NE.AND UP1, UPT, UR20, URZ, UPT ;  /* 0x000000ff1400728c */ /* 0x000fe4000bf25270 */
[----:B------:R-:W-:Y:S02]  /*4970*/  @!UP0 UIMAD UR8, UR8, UR9, UR4 ;  /* 0x00000009080882a4 */ /* 0x000fe4000f8e0204 */
[----:B------:R-:W-:Y:S02]  /*4980*/  @!UP0 UIADD3 UR10, UPT, UPT, UR12, -UR4, URZ ;  /* 0x800000040c0a8290 */ /* 0x000fe4000fffe0ff */
[----:B------:R-:W-:Y:S02]  /*4990*/  UIADD3 UR9, UPT, UPT, -UR7, URZ, URZ ;  /* 0x000000ff07097290 */ /* 0x000fe4000fffe1ff */
[----:B------:R-:W-:Y:S02]  /*49a0*/  UIADD3 UR4, UPT, UPT, -UR5, URZ, URZ ;  /* 0x000000ff05047290 */ /* 0x000fe4000fffe1ff */
[----:B------:R-:W-:Y:S03]  /*49b0*/  @!UP0 UIMAD UR7, UR10, UR42, UR5 ;  /* 0x0000002a0a0782a4 */ /* 0x000fe6000f8e0205 */
[----:B------:R-:W-:Y:S01]  /*49c0*/  @!UP0 UMOV UR5, UR8 ;  /* 0x0000000800058c82 */ /* 0x000fe20008000000 */
[----:B------:R-:W-:Y:S02]  /*49d0*/  UIMAD UR8, UR15, UR4, UR14 ;  /* 0x000000040f0872a4 */ /* 0x000fe4000f8e020e */
[----:B------:R-:W-:Y:S02]  /*49e0*/  UIMAD UR4, UR54, UR9, UR13 ;  /* 0x00000009360472a4 */ /* 0x000fe4000f8e020d */
[----:B------:R-:W-:Y:S02]  /*49f0*/  UIMAD UR14, UR5, UR15, UR8 ;  /* 0x0000000f050e72a4 */ /* 0x000fe4000f8e0208 */
[----:B------:R-:W-:Y:S11]  /*4a00*/  UIMAD UR13, UR7, UR54, UR4 ;  /* 0x00000036070d72a4 */ /* 0x000ff6000f8e0204 */
[----:B------:R-:W-:Y:S01]  /*4a10*/  @!UPT UIADD3 URZ, UPT, UPT, URZ, URZ, URZ ;  /* 0x000000fffffff290 */ /* 0x000fe2000fffe0ff */
.L_x_86:
[----:B------:R-:W3:Y:S01]  /*4a20*/  @!UP4 LDCU.128 UR16, c[0x0][0xb10] ;  /* 0x00016200ff10c7ac */ /* 0x000ee20008000c00 */
[----:B------:R-:W-:Y:S04]  /*4a30*/  ISETP.NE.U32.AND P0, PT, RZ, UR40, PT ;  /* 0x00000028ff007c0c */ /* 0x000fe8000bf05070 */
[----:B------:R-:W-:Y:S01]  /*4a40*/  ISETP.NE.AND.EX P0, PT, RZ, UR41, PT, P0 ;  /* 0x00000029ff007c0c */ /* 0x000fe2000bf05300 */
[----:B------:R-:W4:Y:S01]  /*4a50*/  @!UP4 LDCU UR5, c[0x0][0xb0c] ;  /* 0x00016180ff05c7ac */ /* 0x000f220008000800 */
[----:B---3--:R-:W-:Y:S02]  /*4a60*/  UIMAD.WIDE.U32 UR8, UR14, UR16, URZ ;  /* 0x000000100e0872a5 */ /* 0x008fe4000f8e00ff */
[----:B------:R-:W-:Y:S05]  /*4a70*/  UIMAD.WIDE.U32 UR10, UR13, UR19, URZ ;  /* 0x000000130d0a72a5 */ /* 0x000fea000f8e00ff */
[----:B------:R-:W-:Y:S01]  /*4a80*/  @!UP4 UMOV UR4, UR9 ;  /* 0x000000090004cc82 */ /* 0x000fe20008000000 */
[----:B----4-:R-:W-:Y:S02]  /*4a90*/  @!UP4 UISETP.NE.AND UP0, UPT, UR5, 0x1, UPT ;  /* 0x000000010500c88c */ /* 0x010fe4000bf05270 */
[----:B------:R-:W-:Y:S01]  /*4aa0*/  @!UP4 USHF.R.U32.HI UR4, URZ, UR17, UR4 ;  /* 0x00000011ff04c299 */ /* 0x000fe20008011604 */
[----:B------:R-:W-:Y:S03]  /*4ab0*/  @!UP4 UMOV UR7, UR11 ;  /* 0x0000000b0007cc82 */ /* 0x000fe60008000000 */
[----:B------:R-:W-:Y:S02]  /*4ac0*/  @!UP4 USEL UR8, UR14, UR4, !UP0 ;  /* 0x000000040e08c287 */ /* 0x000fe4000c000000 */
[----:B------:R-:W-:Y:S05]  /*4ad0*/  @!UP4 UISETP.NE.AND UP0, UPT, UR18, 0x1, UPT ;  /* 0x000000011200c88c */ /* 0x000fea000bf05270 */
[----:B------:R-:W3:Y:S02]  /*4ae0*/  @!UP4 LDCU UR4, c[0x0][0xb20] ;  /* 0x00016400ff04c7ac */ /* 0x000ee40008000800 */
[----:B---3--:R-:W-:Y:S04]  /*4af0*/  @!UP4 USHF.R.U32.HI UR7, URZ, UR4, UR7 ;  /* 0x00000004ff07c299 */ /* 0x008fe80008011607 */
[----:B------:R-:W-:Y:S04]  /*4b00*/  @!UP4 USEL UR7, UR13, UR7, !UP0 ;  /* 0x000000070d07c287 */ /* 0x000fe8000c000000 */
[----:B------:R-:W-:Y:S02]  /*4b10*/  @!UP4 UIADD3 UR4, UPT, UPT, -UR8, UR7, URZ ;  /* 0x000000070804c290 */ /* 0x000fe4000fffe1ff */
[----:B------:R-:W-:Y:S02]  /*4b20*/  @!UP4 UIADD3 UR7, UPT, UPT, UR8, -UR7, URZ ;  /* 0x800000070807c290 */ /* 0x000fe4000fffe0ff */
[----:B------:R-:W-:Y:S02]  /*4b30*/  @!UP4 UIMAD UR14, UR4, UR5, UR14 ;  /* 0x00000005040ec2a4 */ /* 0x000fe4000f8e020e */
[----:B------:R-:W-:Y:S01]  /*4b40*/  @!UP4 UIMAD UR13, UR7, UR18, UR13 ;  /* 0x00000012070dc2a4 */ /* 0x000fe2000f8e020d */
[----:B------:R-:W-:Y:S11]  /*4b50*/  BRA.U UP1, `(.L_x_87) ;  /* 0x0000000101107547 */ /* 0x000ff6000b800000 */
[----:B--2---:R-:W-:Y:S04]  /*4b60*/  MOV R0, UR49 ;  /* 0x0000003100007c02 */ /* 0x004fe80008000f00 */
[----:B------:R-:W-:Y:S04]  /*4b70*/  SHF.L.U32 R3, R0, 0x1f, RZ ;  /* 0x0000001f00037819 */ /* 0x000fe800000006ff */
[----:B------:R-:W2:Y:S02]  /*4b80*/  SYNCS.PHASECHK.TRANS64.TRYWAIT P1, [UR6+0xf8], R3 ;  /* 0x0000f803ff0075a7 */ /* 0x000ea40008021106 */
[----:B--2---:R-:W-:Y:S05]  /*4b90*/  @!P1 BRA `(.L_x_88) ;  /* 0x0000004400289947 */ /* 0x004fea0003800000 */
.L_x_87:
[----:B------:R-:W-:Y:S05]  /*4ba0*/  BRA.U !UP6, `(.L_x_89) ;  /* 0x000000010e387547 */ /* 0x000fea000b800000 */
[----:B------:R-:W-:Y:S01]  /*4bb0*/  UPLOP3.LUT UP3, UPT, UPT, UPT, UP5, 0x80, 0x8 ;  /* 0x000000000008789c */ /* 0x000fe20003f6f050 */
[----:B--2---:R-:W-:Y:S01]  /*4bc0*/  HFMA2 R0, -RZ, RZ, 0, 5.9604644775390625e-08 ;  /* 0x00000001ff007431 */ /* 0x004fe200000001ff */
[----:B------:R-:W2:Y:S01]  /*4bd0*/  LDCU.64 UR8, c[0x0][0x358] ;  /* 0x00006b00ff0877ac */ /* 0x000ea20008000a00 */
[----:B------:R-:W-:Y:S03]  /*4be0*/  IMAD.MOV.U32 R182, RZ, RZ, 0x1 ;  /* 0x00000001ffb67424 */ /* 0x000fe600078e00ff */
[----:B------:R-:W-:Y:S05]  /*4bf0*/  PLOP3.LUT P1, PT, PT, PT, UP3, 0x80, 0x8 ;  /* 0x000000000008781c */ /* 0x000fea0003f2f038 */
[----:B------:R-:W3:Y:S01]  /*4c00*/  @UP3 LDCU.64 UR4, c[0x0][0x888] ;  /* 0x00011100ff0437ac */ /* 0x000ee20008000a00 */
[----:B------:R-:W-:Y:S07]  /*4c10*/  @UP3 UIMAD UR7, UR36, UR40, URZ ;  /* 0x00000028240732a4 */ /* 0x000fee000f8e02ff */
[----:B------:R-:W-:Y:S01]  /*4c20*/  @!P1 PRMT R182, R0, 0x7610, R182 ;  /* 0x0000761000b69816 */ /* 0x000fe200000000b6 */
[----:B---3--:R-:W-:Y:S06]  /*4c30*/  @UP3 UIMAD.WIDE UR4, UR7, 0x4, UR4 ;  /* 0x00000004070438a5 */ /* 0x008fec000f8e0204 */
[----:B------:R-:W-:Y:S01]  /*4c40*/  IMAD.U32 R2, RZ, RZ, UR4 ;  /* 0x00000004ff027e24 */ /* 0x000fe2000f8e00ff */
[----:B------:R-:W-:Y:S04]  /*4c50*/  MOV R3, UR5 ;  /* 0x0000000500037c02 */ /* 0x000fe80008000f00 */
[----:B------:R-:W3:Y:S01]  /*4c60*/  @!UP3 LDCU UR4, c[0x0][0x880] ;  /* 0x00011000ff04b7ac */ /* 0x000ee20008000800 */
[----:B--2--5:R4:W5:Y:S02]  /*4c70*/  @P1 LDG.E R91, desc[UR8][R2.64] ;  /* 0x00000008025b1981 */ /* 0x024964000c1e1900 */
[----:B---34-:R-:W-:Y:S07]  /*4c80*/  @!P1 IMAD.U32 R91, RZ, RZ, UR4 ;  /* 0x00000004ff5b9e24 */ /* 0x018fee000f8e00ff */
.L_x_89:
[----:B-----5:R-:W-:Y:S01]  /*4c90*/  @!P0 FSETP.EQ.AND P1, PT, R91, RZ, PT ;  /* 0x000000ff5b00820b */ /* 0x020fe20003f22000 */
[----:B------:R-:W-:Y:S01]  /*4ca0*/  @!UPT UIADD3 URZ, UPT, UPT, URZ, URZ, URZ ;  /* 0x000000fffffff290 */ /* 0x000fe2000fffe0ff */
[----:B------:R-:W-:Y:S11]  /*4cb0*/  @!P0 BRA `(.L_x_90) ;  /* 0x0000000000148947 */ /* 0x000ff60003800000 */
[----:B------:R-:W-:Y:S02]  /*4cc0*/  LOP3.LUT P0, RZ, R182, 0xff, RZ, 0xc0, !PT ;  /* 0x000000ffb6ff7812 */ /* 0x000fe4000780c0ff */
[----:B------:R-:W-:Y:S04]  /*4cd0*/  PLOP3.LUT P1, PT, PT, PT, UP3, 0x80, 0x8 ;  /* 0x000000000008781c */ /* 0x000fe80003f2f038 */
[----:B------:R-:W-:Y:S07]  /*4ce0*/  PLOP3.LUT P1, PT, P1, PT, PT, 0x8, 0x80 ;  /* 0x000000000080781c */ /* 0x000fee0000f2e170 */
[----:B------:R-:W-:Y:S11]  /*4cf0*/  @P0 FSETP.EQ.AND P1, PT, R91, RZ, PT ;  /* 0x000000ff5b00020b */ /* 0x000ff60003f22000 */
[----:B------:R-:W-:Y:S02]  /*4d00*/  @!UPT UIADD3 URZ, UPT, UPT, URZ, URZ, URZ ;  /* 0x000000fffffff290 */ /* 0x000fe4000fffe0ff */
.L_x_90:
[----:B------:R-:W-:Y:S01]  /*4d10*/  ULEA UR7, UR21, UR6, 0x3 ;  /* 0x0000000615077291 */ /* 0x000fe2000f8e18ff */
[----:B--2---:R-:W-:Y:S02]  /*4d20*/  SHF.L.U32 R0, R11, 0x1f, RZ ;  /* 0x0000001f0b007819 */ /* 0x004fe400000006ff */
[----:B------:R-:W-:Y:S01]  /*4d30*/  ELECT P0, URZ, PT ;  /* 0x0000000000ff782f */ /* 0x000fe20003800000 */
[----:B------:R-:W-:Y:S05]  /*4d40*/  VIADD R10, R10, 0x1 ;  /* 0x000000010a0a7836 */ /* 0x000fea0000000000 */
[----:B------:R-:W2:Y:S02]  /*4d50*/  SYNCS.PHASECHK.TRANS64.TRYWAIT P2, [UR7+0xe0], R0 ;  /* 0x0000e000ff0075a7 */ /* 0x000ea40008041107 */
[----:B--2---:R-:W-:Y:S05]  /*4d60*/  @!P2 BRA `(.L_x_91) ;  /* 0x0000004000cca947 */ /* 0x004fea0003800000 */
.L_x_171:
[----:B------:R-:W-:Y:S01]  /*4d70*/  UIADD3 UR33, UPT, UPT, UR7, 0xd0, URZ ;  /* 0x000000d007217890 */ /* 0x000fe2000fffe0ff */
[----:B------:R-:W-:Y:S01]  /*4d80*/  PLOP3.LUT P0, PT, P1, P0, PT, 0xf2, 0x2f ;  /* 0x00000000002f781c */ /* 0x000fe20000f01e72 */
[----:B------:R-:W-:Y:S01]  /*4d90*/  UMOV UR38, 0x0 ;  /* 0x0000000000267882 */ /* 0x000fe20000000000 */
[----:B------:R-:W-:Y:S01]  /*4da0*/  UMOV UR39, 0x10000000 ;  /* 0x1000000000277882 */ /* 0x000fe20000000000 */
[----:B------:R-:W-:Y:S01]  /*4db0*/  UMOV UR28, UR36 ;  /* 0x00000024001c7c82 */ /* 0x000fe20008000000 */
[----:B------:R-:W-:Y:S01]  /*4dc0*/  UMOV UR12, UR36 ;  /* 0x00000024000c7c82 */ /* 0x000fe20008000000 */
[----:B------:R-:W-:Y:S01]  /*4dd0*/  UMOV UR20, UR36 ;  /* 0x0000002400147c82 */ /* 0x000fe20008000000 */
[----:B------:R-:W-:Y:S01]  /*4de0*/  UMOV UR25, UR33 ;  /* 0x0000002100197c82 */ /* 0x000fe20008000000 */
[----:B------:R-:W-:Y:S01]  /*4df0*/  UMOV UR9, UR33 ;  /* 0x0000002100097c82 */ /* 0x000fe20008000000 */
[----:B------:R-:W-:Y:S05]  /*4e00*/  UMOV UR17, UR33 ;  /* 0x0000002100117c82 */ /* 0x000fea0008000000 */
[----:B------:R-:W-:Y:S01]  /*4e10*/  @!P0 IADD3 R2, P1, PT, R12, 0x580, RZ ;  /* 0x000005800c028810 */ /* 0x000fe20007f3e0ff */
[----:B------:R-:W-:Y:S01]  /*4e20*/  VOTEU.ALL UP1, P0 ;  /* 0x0000000000ff7886 */ /* 0x000fe20000020000 */
[----:B------:R-:W-:Y:S02]  /*4e30*/  VOTEU.ALL UP0, P0 ;  /* 0x0000000000ff7886 */ /* 0x000fe40000000000 */
[----:B------:R-:W-:Y:S01]  /*4e40*/  @!P0 R2UR UR5, R2 ;  /* 0x00000000020582ca */ /* 0x000fe200000e0000 */
[----:B--2---:R-:W-:Y:S01]  /*4e50*/  @!P0 IMAD.X R0, RZ, RZ, R13, P1 ;  /* 0x000000ffff008224 */ /* 0x004fe200008e060d */
[----:B------:R-:W-:Y:S01]  /*4e60*/  ISETP.NE.AND P1, PT, R10, 0x2, PT ;  /* 0x000000020a00780c */ /* 0x000fe20003f25270 */
[----:B------:R-:W-:Y:S02]  /*4e70*/  @!UP0 USHF.L.U32 UR35, UR47, 0x6, URZ ;  /* 0x000000062f238899 */ /* 0x000fe400080006ff */
[----:B------:R-:W-:Y:S01]  /*4e80*/  @!UP0 UIMAD UR34, UR48, 0xa0, URZ ;  /* 0x000000a0302288a4 */ /* 0x000fe2000f8e02ff */
[----:B------:R-:W-:Y:S01]  /*4e90*/  @!P0 R2UR UR4, R0 ;  /* 0x00000000000482ca */ /* 0x000fe200000e0000 */
[----:B------:R-:W-:Y:S01]  /*4ea0*/  UIADD3 UR48, UPT, UPT, UR13, UR58, URZ ;  /* 0x0000003a0d307290 */ /* 0x000fe2000fffe0ff */
[----:B------:R-:W-:Y:S01]  /*4eb0*/  SEL R0, RZ, 0x1, P1 ;  /* 0x00000001ff007807 */ /* 0x000fe20000800000 */
[----:B------:R-:W-:Y:S01]  /*4ec0*/  @!UP0 UIADD3 UR26, UPT, UPT, UR34, 0x20, URZ ;  /* 0x00000020221a8890 */ /* 0x000fe2000fffe0ff */
[----:B------:R-:W-:Y:S01]  /*4ed0*/  SEL R10, R10, RZ, P1 ;  /* 0x000000ff0a0a7207 */ /* 0x000fe20000800000 */
[----:B------:R-:W-:Y:S01]  /*4ee0*/  @!UP0 UIADD3 UR10, UPT, UPT, UR34, 0x40, URZ ;  /* 0x00000040220a8890 */ /* 0x000fe2000fffe0ff */
[----:B------:R-:W-:Y:S01]  /*4ef0*/  LOP3.LUT R9, R9, R0, RZ, 0x3c, !PT ;  /* 0x0000000009097212 */ /* 0x000fe200078e3cff */
[----:B------:R-:W-:Y:S01]  /*4f00*/  IMAD.U32 R2, RZ, RZ, UR5 ;  /* 0x00000005ff027e24 */ /* 0x000fe2000f8e00ff */
[----:B------:R-:W-:Y:S01]  /*4f10*/  UMOV UR27, UR35 ;  /* 0x00000023001b7c82 */ /* 0x000fe20008000000 */
[----:B------:R-:W-:Y:S01]  /*4f20*/  UMOV UR11, UR35 ;  /* 0x00000023000b7c82 */ /* 0x000fe20008000000 */
[----:B------:R-:W-:Y:S02]  /*4f30*/  @!UP0 UIADD3 UR18, UPT, UPT, UR34, 0x60, URZ ;  /* 0x0000006022128890 */ /* 0x000fe4000fffe0ff */
[----:B------:R-:W-:Y:S01]  /*4f40*/  @!P0 R2UR UR30, R2 ;  /* 0x00000000021e82ca */ /* 0x000fe200000e0000 */
[----:B------:R-:W-:Y:S01]  /*4f50*/  IMAD.U32 R3, RZ, RZ, UR4 ;  /* 0x00000004ff037e24 */ /* 0x000fe2000f8e00ff */
[----:B------:R-:W-:Y:S01]  /*4f60*/  @!UP0 UIMAD UR4, UR21, 0x5000, UR6 ;  /* 0x00005000150488a4 */ /* 0x000fe2000f8e0206 */
[----:B------:R-:W-:Y:S01]  /*4f70*/  UMOV UR19, UR35 ;  /* 0x0000002300137c82 */ /* 0x000fe20008000000 */
[----:B------:R-:W-:Y:S02]  /*4f80*/  UIADD3 UR47, UPT, UPT, UR14, UR59, URZ ;  /* 0x0000003b0e2f7290 */ /* 0x000fe4000fffe0ff */
[----:B------:R-:W-:Y:S01]  /*4f90*/  @!P0 R2UR UR31, R3 ;  /* 0x00000000031f82ca */ /* 0x000fe200000e0000 */
[----:B------:R-:W-:Y:S02]  /*4fa0*/  @!UP0 UIADD3 UR32, UPT, UPT, UR4, 0x200, URZ ;  /* 0x0000020004208890 */ /* 0x000fe4000fffe0ff */
[----:B------:R-:W-:Y:S02]  /*4fb0*/  @!UP0 UIADD3 UR24, UPT, UPT, UR4, 0x1200, URZ ;  /* 0x0000120004188890 */ /* 0x000fe4000fffe0ff */
[----:B------:R-:W-:Y:S02]  /*4fc0*/  @!UP0 UIADD3 UR8, UPT, UPT, UR4, 0x2200, URZ ;  /* 0x0000220004088890 */ /* 0x000fe4000fffe0ff */
[----:B------:R-:W-:Y:S06]  /*4fd0*/  @!UP0 UIADD3 UR16, UPT, UPT, UR4, 0x3200, URZ ;  /* 0x0000320004108890 */ /* 0x000fec000fffe0ff */
[----:B------:R2:W-:Y:S01]  /*4fe0*/  @!UP1 UTMALDG.3D [UR32], [UR30], desc[UR38] ;  /* 0x000026201e0095b4 */ /* 0x0005e20008011000 */
[----:B------:R-:W-:Y:S05]  /*4ff0*/  VOTEU.ALL UP1, P0 ;  /* 0x0000000000ff7886 */ /* 0x000fea0000020000 */
[----:B------:R-:W-:Y:S01]  /*5000*/  @!UP1 UTMALDG.3D [UR24], [UR30], desc[UR38] ;  /* 0x000026181e0095b4 */ /* 0x000fe20008011000 */
[----:B------:R-:W-:Y:S05]  /*5010*/  VOTEU.ALL UP1, P0 ;  /* 0x0000000000ff7886 */ /* 0x000fea0000020000 */
[----:B------:R3:W-:Y:S01]  /*5020*/  @!UP1 UTMALDG.3D [UR8], [UR30], desc[UR38] ;  /* 0x000026081e0095b4 */ /* 0x0007e20008011000 */
[----:B------:R-:W-:Y:S01]  /*5030*/  UPLOP3.LUT UP1, UPT, UPT, UPT, UPT, 0x80, 0x8 ;  /* 0x000000000008789c */ /* 0x000fe20003f2f070 */
[----:B--2---:R-:W-:Y:S01]  /*5040*/  UMOV UR36, UR29 ;  /* 0x0000001d00247c82 */ /* 0x004fe20008000000 */
[----:B---3--:R-:W-:Y:S02]  /*5050*/  @!UP0 UIADD3 UR10, UPT, UPT, UR34, 0x80, URZ ;  /* 0x00000080220a8890 */ /* 0x008fe4000fffe0ff */
[----:B------:R-:W-:Y:S01]  /*5060*/  @!UP0 UIADD3 UR8, UPT, UPT, UR4, 0x4200, URZ ;  /* 0x0000420004088890 */ /* 0x000fe2000fffe0ff */
[----:B------:R-:W-:Y:S01]  /*5070*/  VOTEU.ALL UP0, P0 ;  /* 0x0000000000ff7886 */ /* 0x000fe20000000000 */
[----:B------:R-:W-:Y:S04]  /*5080*/  UIADD3 UR4, UPT, UPT, UR21, 0x1, URZ ;  /* 0x0000000115047890 */ /* 0x000fe8000fffe0ff */
[----:B------:R2:W-:Y:S01]  /*5090*/  @!UP0 UTMALDG.3D [UR16], [UR30], desc[UR38] ;  /* 0x000026101e0085b4 */ /* 0x0005e20008011000 */
[----:B------:R-:W-:Y:S04]  /*50a0*/  UISETP.NE.AND UP0, UPT, UR4, 0x2, UPT ;  /* 0x000000020400788c */ /* 0x000fe8000bf05270 */
[----:B------:R-:W-:Y:S02]  /*50b0*/  USEL UR5, URZ, 0x1, UP0 ;  /* 0x00000001ff057887 */ /* 0x000fe40008000000 */
[----:B------:R-:W-:Y:S02]  /*50c0*/  USEL UR21, UR4, URZ, UP0 ;  /* 0x000000ff04157287 */ /* 0x000fe40008000000 */
[----:B------:R-:W-:Y:S01]  /*50d0*/  VOTEU.ALL UP0, P0 ;  /* 0x0000000000ff7886 */ /* 0x000fe20000000000 */
[----:B------:R-:W-:Y:S01]  /*50e0*/  UPRMT UR4, UR44, 0x654, UR33 ;  /* 0x000006542c047896 */ /* 0x000fe20008000021 */
[----:B------:R-:W-:Y:S03]  /*50f0*/  LOP3.LUT R11, R11, UR5, RZ, 0x3c, !PT ;  /* 0x000000050b0b7c12 */ /* 0x000fe6000f8e3cff */
[----:B------:R2:W-:Y:S01]  /*5100*/  @!UP0 UTMALDG.3D [UR8], [UR30], desc[UR38] ;  /* 0x000026081e0085b4 */ /* 0x0005e20008011000 */
[----:B------:R2:W-:Y:S04]  /*5110*/  @!P0 SYNCS.ARRIVE.TRANS64.RED.A0TR RZ, [UR7+0xd0], R8 ;  /* 0x0000d008ffff89a7 */ /* 0x0005e80008300407 */
[----:B------:R-:W-:Y:S01]  /*5120*/  SYNCS.ARRIVE.TRANS64.RED.A1T0 RZ, [UR4], RZ ;  /* 0x000000ffffff79a7 */ /* 0x000fe20008100404 */
[----:B------:R-:W-:Y:S05]  /*5130*/  BRA.U UP2, `(.L_x_92) ;  /* 0xfffffff102fc7547 */ /* 0x000fea000b83ffff */
[----:B------:R-:W-:Y:S01]  /*5140*/  UIADD3 UR6, UPT, UPT, UR6, 0xe0, URZ ;  /* 0x000000e006067890 */ /* 0x000fe2000fffe0ff */
[----:B------:R-:W-:-:S03]  /*5150*/  SHF.L.U32 R3, R11, 0x1f, RZ ;  /* 0x0000001f0b037819 */ /* 0x000fc600000006ff */
[----:B------:R-:W-:-:S09]  /*5160*/  ULEA UR4, UR21, UR6, 0x3 ;  /* 0x0000000615047291 */ /* 0x000fd2000f8e18ff */
[----:B------:R-:W3:Y:S02]  /*5170*/  SYNCS.PHASECHK.TRANS64.TRYWAIT P0, [UR4], R3 ;  /* 0x00000003ff0075a7 */ /* 0x000ee40008001104 */
[----:B---3--:R-:W-:Y:S05]  /*5180*/  @!P0 BRA `(.L_x_93) ;  /* 0x0000003c00dc8947 */ /* 0x008fea0003800000 */
.L_x_173:
[----:B------:R-:W-:-:S04]  /*5190*/  UIADD3 UR4, UPT, UPT, UR21, 0x1, URZ ;  /* 0x0000000115047890 */ /* 0x000fc8000fffe0ff */
[----:B------:R-:W-:-:S04]  /*51a0*/  UISETP.NE.AND UP0, UPT, UR4, 0x2, UPT ;  /* 0x000000020400788c */ /* 0x000fc8000bf05270 */
[----:B------:R-:W-:Y:S02]  /*51b0*/  USEL UR5, URZ, 0x1, UP0 ;  /* 0x00000001ff057887 */ /* 0x000fe40008000000 */
[----:B------:R-:W-:-:S04]  /*51c0*/  USEL UR4, UR4, URZ, UP0 ;  /* 0x000000ff04047287 */ /* 0x000fc80008000000 */
[----:B------:R-:W-:Y:S01]  /*51d0*/  ULEA UR4, UR4, UR6, 0x3 ;  /* 0x0000000604047291 */ /* 0x000fe2000f8e18ff */
[----:B---3--:R-:W-:-:S04]  /*51e0*/  LOP3.LUT R3, R11, UR5, RZ, 0x3c, !PT ;  /* 0x000000050b037c12 */ /* 0x008fc8000f8e3cff */
[----:B------:R-:W-:Y:S01]  /*51f0*/  SHF.L.U32 R3, R3, 0x1f, RZ ;  /* 0x0000001f03037819 */ /* 0x000fe200000006ff */
[----:B------:R-:W-:-:S07]  /*5200*/  IMAD.U32 R0, RZ, RZ, UR4 ;  /* 0x00000004ff007e24 */ /* 0x000fce000f8e00ff */
.L_x_94:
[----:B---3--:R3:W4:Y:S02]  /*5210*/  SYNCS.PHASECHK.TRANS64.TRYWAIT P0, [R0+URZ], R3 ;  /* 0x00000003000075a7 */ /* 0x00872400080011ff */
[----:B----4-:R-:W-:Y:S05]  /*5220*/  @!P0 NANOSLEEP.SYNCS 0x989680 ;  /* 0x009896800000895d */ /* 0x010fea0003900000 */
[----:B------:R-:W4:Y:S02]  /*5230*/  @!P0 SYNCS.PHASECHK.TRANS64 P0, [R0+URZ], R3 ;  /* 0x00000003000085a7 */ /* 0x000f2400080010ff */
[----:B-12-4-:R-:W-:Y:S05]  /*5240*/  @P0 EXIT ;  /* 0x000000000000094d */ /* 0x016fea0003800000 */
[----:B------:R-:W-:Y:S05]  /*5250*/  BRA `(.L_x_94) ;  /* 0xfffffffc00ec7947 */ /* 0x000fea000383ffff */
.L_x_84:
[----:B------:R-:W-:-:S06]  /*5260*/  UISETP.GE.AND UP0, UPT, UR20, 0x4, UPT ;  /* 0x000000041400788c */ /* 0x000fcc000bf06270 */
[----:B------:R-:W-:-:S13]  /*5270*/  PLOP3.LUT P0, PT, PT, PT, UP0, 0x80, 0x8 ;  /* 0x000000000008781c */ /* 0x000fda0003f0f008 */
[----:B------:R-:W-:Y:S05]  /*5280*/  @!P0 EXIT ;  /* 0x000000000000894d */ /* 0x000fea0003800000 */
[----:B------:R-:W-:Y:S01]  /*5290*/  BAR.SYNC.DEFER_BLOCKING 0x6, 0xa0 ;  /* 0x0182800000007b1d */ /* 0x000fe20000010000 */
[C---:B------:R-:W-:Y:S01]  /*52a0*/  IMAD.SHL.U32 R5, R198.reuse, 0x20, RZ ;  /* 0x00000020c6057824 */ /* 0x040fe200078e00ff */
[----:B------:R-:W-:Y:S01]  /*52b0*/  SHF.R.U32.HI R6, RZ, 0x1, R198 ;  /* 0x00000001ff067819 */ /* 0x000fe200000116c6 */
[C---:B------:R-:W-:Y:S01]  /*52c0*/  IMAD.SHL.U32 R2, R198.reuse, 0x10, RZ ;  /* 0x00000010c6027824 */ /* 0x040fe200078e00ff */
[C---:B------:R-:W-:Y:S01]  /*52d0*/  LOP3.LUT P0, RZ, R198.reuse, 0x4, RZ, 0xc0, !PT ;  /* 0x00000004c6ff7812 */ /* 0x040fe2000780c0ff */
[----:B------:R-:W-:Y:S01]  /*52e0*/  IMAD.SHL.U32 R173, R198, 0x4, RZ ;  /* 0x00000004c6ad7824 */ /* 0x000fe200078e00ff */
[----:B------:R-:W-:Y:S02]  /*52f0*/  UMOV UR46, 0x400 ;  /* 0x00000400002e7882 */ /* 0x000fe40000000000 */
[----:B------:R-:W1:Y:S01]  /*5300*/  LDC.64 R178, c[0x0][0x888] ;  /* 0x00022200ffb27b82 */ /* 0x000e620000000a00 */
[----:B------:R-:W-:Y:S01]  /*5310*/  ULEA UR46, UR44, UR46, 0x18 ;  /* 0x0000002e2c2e7291 */ /* 0x000fe2000f8ec0ff */
[----:B------:R-:W-:Y:S01]  /*5320*/  LOP3.LUT R4, R5, 0xc0, RZ, 0xc0, !PT ;  /* 0x000000c005047812 */ /* 0x000fe200078ec0ff */
[----:B------:R-:W-:Y:S01]  /*5330*/  IMAD.MOV.U32 R197, RZ, RZ, 0x10 ;  /* 0x00000010ffc57424 */ /* 0x000fe200078e00ff */
[----:B------:R-:W-:Y:S01]  /*5340*/  LOP3.LUT R2, R2, 0x600, RZ, 0xc0, !PT ;  /* 0x0000060002027812 */ /* 0x000fe200078ec0ff */
[----:B------:R-:W-:Y:S01]  /*5350*/  IMAD.MOV.U32 R196, RZ, RZ, 0x1 ;  /* 0x00000001ffc47424 */ /* 0x000fe200078e00ff */
[----:B------:R-:W-:Y:S01]  /*5360*/  LOP3.LUT R173, R4, 0x18, R173, 0xf8, !PT ;  /* 0x0000001804ad7812 */ /* 0x000fe200078ef8ad */
[----:B------:R-:W-:Y:S01]  /*5370*/  IMAD.U32 R4, R198, 0x10000, RZ ;  /* 0x00010000c6047824 */ /* 0x000fe200078e00ff */
[----:B------:R-:W2:Y:S01]  /*5380*/  LDC.64 R180, c[0x0][0x890] ;  /* 0x00022400ffb47b82 */ /* 0x000ea20000000a00 */
[----:B------:R-:W-:Y:S01]  /*5390*/  LOP3.LUT R2, R2, 0x20, R5, 0xf8, !PT ;  /* 0x0000002002027812 */ /* 0x000fe200078ef805 */
[----:B------:R-:W-:Y:S01]  /*53a0*/  IMAD.MOV.U32 R88, RZ, RZ, RZ ;  /* 0x000000ffff587224 */ /* 0x000fe200078e00ff */
[----:B------:R-:W-:-:S02]  /*53b0*/  LOP3.LUT R173, R173, 0x8, R6, 0x78, !PT ;  /* 0x00000008adad7812 */ /* 0x000fc400078e7806 */
[----:B------:R-:W-:Y:S02]  /*53c0*/  CS2R R194, SRZ ;  /* 0x0000000000c27805 */ /* 0x000fe4000001ff00 */
[----:B------:R-:W-:Y:S02]  /*53d0*/  LOP3.LUT R6, R2, 0x100, R5, 0xf8, !PT ;  /* 0x0000010002067812 */ /* 0x000fe400078ef805 */
[----:B------:R-:W-:Y:S02]  /*53e0*/  CS2R R192, SRZ ;  /* 0x0000000000c07805 */ /* 0x000fe4000001ff00 */
[----:B------:R-:W-:Y:S01]  /*53f0*/  LOP3.LUT R2, R4, 0x600000, RZ, 0xc0, !PT ;  /* 0x0060000004027812 */ /* 0x000fe200078ec0ff */
[----:B------:R-:W3:Y:S01]  /*5400*/  LDC.64 R176, c[0x0][0x8b0] ;  /* 0x00022c00ffb07b82 */ /* 0x000ee20000000a00 */
[----:B------:R-:W4:Y:S01]  /*5410*/  LDS R3, [UR46+0x1b0] ;  /* 0x0001b02eff037984 */ /* 0x000f220008000800 */
[----:B------:R-:W-:Y:S01]  /*5420*/  LOP3.LUT R173, R6, R173, RZ, 0xfc, !PT ;  /* 0x000000ad06ad7212 */ /* 0x000fe200078efcff */
[----:B------:R-:W1:Y:S01]  /*5430*/  LDCU UR51, c[0x0][0x370] ;  /* 0x00006e00ff3377ac */ /* 0x000e620008000800 */
[----:B------:R-:W-:-:S02]  /*5440*/  LOP3.LUT R198, R198, 0x60, RZ, 0xc0, !PT ;  /* 0x00000060c6c67812 */ /* 0x000fc400078ec0ff */
[----:B------:R-:W-:Y:S01]  /*5450*/  SEL R197, R197, 0xfffffff0, !P0 ;  /* 0xfffffff0c5c57807 */ /* 0x000fe20004000000 */
[----:B------:R-:W1:Y:S01]  /*5460*/  LDCU UR43, c[0x0][0xb0c] ;  /* 0x00016180ff2b77ac */ /* 0x000e620008000800 */
[----:B------:R-:W1:Y:S01]  /*5470*/  LDC.64 R174, c[0x0][0x8a8] ;  /* 0x00022a00ffae7b82 */ /* 0x000e620000000a00 */
[----:B------:R-:W1:Y:S01]  /*5480*/  LDCU UR39, c[0x0][0xb30] ;  /* 0x00016600ff2777ac */ /* 0x000e620008000800 */
[----:B------:R-:W1:Y:S01]  /*5490*/  LDCU.64 UR60, c[0x0][0x888] ;  /* 0x00011100ff3c77ac */ /* 0x000e620008000a00 */
[----:B------:R-:W1:Y:S01]  /*54a0*/  LDCU.64 UR40, c[0x0][0xb28] ;  /* 0x00016500ff2877ac */ /* 0x000e620008000a00 */
[----:B------:R-:W1:Y:S01]  /*54b0*/  LDCU.128 UR52, c[0x0][0xb10] ;  /* 0x00016200ff3477ac */ /* 0x000e620008000c00 */
[----:B------:R-:W1:Y:S01]  /*54c0*/  LDCU UR50, c[0x0][0x374] ;  /* 0x00006e80ff3277ac */ /* 0x000e620008000800 */
[----:B------:R-:W-:Y:S01]  /*54d0*/  UIADD3 UR62, UPT, UPT, UR46, 0x200, URZ ;  /* 0x000002002e3e7890 */ /* 0x000fe2000fffe0ff */
[----:B------:R-:W-:Y:S01]  /*54e0*/  UMOV UR45, URZ ;  /* 0x000000ff002d7c82 */ /* 0x000fe20008000000 */
[----:B------:R-:W-:Y:S01]  /*54f0*/  UMOV UR49, URZ ;  /* 0x000000ff00317c82 */ /* 0x000fe20008000000 */
[----:B--2-4-:R-:W-:-:S09]  /*5500*/  IMAD.IADD R2, R3, 0x1, R2 ;  /* 0x0000000103027824 */ /* 0x014fd200078e0202 */
.L_x_118:
[----:B------:R-:W-:Y:S02]  /*5510*/  LEA R8, R192, UR46, 0x3 ;  /* 0x0000002ec0087c11 */ /* 0x000fe4000f8e18ff */
[----:B------:R-:W-:Y:S02]  /*5520*/  SHF.L.U32 R3, R194, 0x1f, RZ ;  /* 0x0000001fc2037819 */ /* 0x000fe400000006ff */
[----:B------:R-:W-:Y:S02]  /*5530*/  LEA R5, R192, UR46, 0x4 ;  /* 0x0000002ec0057c11 */ /* 0x000fe4000f8e20ff */
[----:B------:R-:W2:Y:S02]  /*5540*/  SYNCS.PHASECHK.TRANS64.TRYWAIT P0, [R8+URZ+0x100], R3 ;  /* 0x00010003080075a7 */ /* 0x000ea400080011ff */
[----:B-12---:R-:W-:Y:S05]  /*5550*/  @!P0 BRA `(.L_x_95) ;  /* 0x0000003c00008947 */ /* 0x006fea0003800000 */
.L_x_174:
[----:B------:R-:W4:Y:S01]  /*5560*/  LDS.128 R4, [R5+0x190] ;  /* 0x0001900005047984 */ /* 0x000f220000000c00 */
[----:B------:R-:W-:Y:S01]  /*5570*/  UISETP.GE.AND UP0, UPT, UR42, 0x1, UPT ;  /* 0x000000012a00788c */ /* 0x000fe2000bf06270 */
[----:B------:R-:W-:Y:S01]  /*5580*/  @!PT LDS RZ, [RZ] ;  /* 0x00000000fffff984 */ /* 0x000fe20000000800 */
[----:B------:R-:W-:Y:S01]  /*5590*/  @!PT LDS RZ, [RZ] ;  /* 0x00000000fffff984 */ /* 0x000fe20000000800 */
[----:B------:R-:W-:Y:S01]  /*55a0*/  @!PT LDS RZ, [RZ] ;  /* 0x00000000fffff984 */ /* 0x000fe20000000800 */
[----:B------:R-:W-:Y:S01]  /*55b0*/  @!PT LDS RZ, [RZ] ;  /* 0x00000000fffff984 */ /* 0x000fe20000000800 */
[----:B------:R1:W-:Y:S06]  /*55c0*/  MEMBAR.ALL.CTA ;  /* 0x0000000000007992 */ /* 0x0003ec0000008000 */
[----:B-1----:R-:W1:Y:S01]  /*55d0*/  FENCE.VIEW.ASYNC.S ;  /* 0x00000000000073c6 */ /* 0x002e620000000000 */
[----:B----4-:R-:W-:Y:S11]  /*55e0*/  LOP3.LUT P0, RZ, R6, 0x1, RZ, 0xc0, !PT ;  /* 0x0000000106ff7812 */ /* 0x010ff6000780c0ff */
[----:B------:R-:W-:Y:S02]  /*55f0*/  @!UPT UIADD3 URZ, UPT, UPT, URZ, URZ, URZ ;  /* 0x000000fffffff290 */ /* 0x000fe4000fffe0ff */
[----:B-1----:R-:W-:Y:S01]  /*5600*/  VOTEU.ANY UP1, P0 ;  /* 0x0000000000ff7886 */ /* 0x002fe20000020100 */
[----:B------:R-:W-:Y:S01]  /*5610*/  PLOP3.LUT P0, PT, PT, PT, UP1, 0x80, 0x8 ;  /* 0x000000000008781c */ /* 0x000fe20003f0f018 */
[----:B------:R-:W-:Y:S11]  /*5620*/  UP2UR UR56, UPR, URZ, 0x2 ;  /* 0x00000002ff387883 */ /* 0x000ff60008000000 */
[----:B------:R-:W-:Y:S01]  /*5630*/  @!UPT UIADD3 URZ, UPT, UPT, URZ, URZ, URZ ;  /* 0x000000fffffff290 */ /* 0x000fe2000fffe0ff */
[----:B------:R-:W-:Y:S02]  /*5640*/  @P0 SHF.R.U32.HI R0, RZ, 0x10, R5 ;  /* 0x00000010ff000819 */ /* 0x000fe40000011605 */
[----:B--2---:R-:W-:Y:S02]  /*5650*/  @P0 MOV R3, R4 ;  /* 0x0000000400030202 */ /* 0x004fe40000000f00 */
        /* <DEDUP_REMOVED lines=11> */
[----:B------:R-:W2:Y:S01]  /*5710*/  LDCU UR12, c[0x0][0xb20] ;  /* 0x00016400ff0c77ac */ /* 0x000ea20008000800 */
[----:B------:R-:W-:Y:S02]  /*5720*/  UIMAD.WIDE.U32 UR4, UR50, UR55, URZ ;  /* 0x00000037320472a5 */ /* 0x000fe4000f8e00ff */
[----:B------:R-:W-:Y:S02]  /*5730*/  UIMAD.WIDE.U32 UR6, UR51, UR52, URZ ;  /* 0x00000034330672a5 */ /* 0x000fe4000f8e00ff */
[----:B------:R-:W-:Y:S02]  /*5740*/  UISETP.NE.AND UP0, UPT, UR54, 0x1, UPT ;  /* 0x000000013600788c */ /* 0x000fe4000bf05270 */
[----:B------:R-:W-:Y:S02]  /*5750*/  UIMAD.WIDE.U32 UR8, UR37, UR55, URZ ;  /* 0x00000037250872a5 */ /* 0x000fe4000f8e00ff */
[----:B------:R-:W-:Y:S02]  /*5760*/  UIMAD.WIDE.U32 UR10, UR38, UR52, URZ ;  /* 0x00000034260a72a5 */ /* 0x000fe4000f8e00ff */
[----:B------:R-:W-:Y:S02]  /*5770*/  UISETP.NE.AND UP1, UPT, UR43, 0x1, UPT ;  /* 0x000000012b00788c */ /* 0x000fe4000bf25270 */
[----:B------:R-:W-:Y:S01]  /*5780*/  UISETP.NE.AND UP2, UPT, UR42, 0x1, UPT ;  /* 0x000000012a00788c */ /* 0x000fe2000bf45270 */
[----:B------:R-:W-:Y:S02]  /*5790*/  UMOV UR4, UR5 ;  /* 0x0000000500047c82 */ /* 0x000fe40008000000 */
[----:B--2---:R-:W-:Y:S03]  /*57a0*/  USHF.R.U32.HI UR5, URZ, UR12, UR4 ;  /* 0x0000000cff057299 */ /* 0x004fe60008011604 */
[----:B------:R-:W-:Y:S02]  /*57b0*/  UMOV UR4, UR7 ;  /* 0x0000000700047c82 */ /* 0x000fe40008000000 */
[----:B------:R-:W-:Y:S02]  /*57c0*/  USHF.R.U32.HI UR7, URZ, UR53, UR4 ;  /* 0x00000035ff077299 */ /* 0x000fe40008011604 */
[----:B------:R-:W-:Y:S02]  /*57d0*/  USEL UR4, UR50, UR5, !UP0 ;  /* 0x0000000532047287 */ /* 0x000fe4000c000000 */
[----:B------:R-:W-:Y:S01]  /*57e0*/  USEL UR7, UR51, UR7, !UP1 ;  /* 0x0000000733077287 */ /* 0x000fe2000c800000 */
[----:B------:R-:W-:Y:S01]  /*57f0*/  UMOV UR5, UR9 ;  /* 0x0000000900057c82 */ /* 0x000fe20008000000 */
[----:B------:R-:W-:Y:S02]  /*5800*/  UIMAD.WIDE.U32 UR8, UR4, UR40, URZ ;  /* 0x00000028040872a5 */ /* 0x000fe4000f8e00ff */
[----:B------:R-:W-:Y:S03]  /*5810*/  USHF.R.U32.HI UR6, URZ, UR12, UR5 ;  /* 0x0000000cff067299 */ /* 0x000fe60008011605 */
[----:B------:R-:W-:Y:S01]  /*5820*/  UMOV UR5, UR11 ;  /* 0x0000000b00057c82 */ /* 0x000fe20008000000 */
[----:B------:R-:W-:Y:S02]  /*5830*/  UIMAD.WIDE.U32 UR10, UR7, UR40, URZ ;  /* 0x00000028070a72a5 */ /* 0x000fe4000f8e00ff */
[----:B------:R-:W-:Y:S02]  /*5840*/  USHF.R.U32.HI UR12, URZ, UR53, UR5 ;  /* 0x00000035ff0c7299 */ /* 0x000fe40008011605 */
[----:B------:R-:W-:Y:S01]  /*5850*/  USEL UR6, UR37, UR6, !UP0 ;  /* 0x0000000625067287 */ /* 0x000fe2000c000000 */
[----:B------:R-:W-:Y:S02]  /*5860*/  UMOV UR5, UR9 ;  /* 0x0000000900057c82 */ /* 0x000fe40008000000 */
[----:B------:R-:W-:Y:S01]  /*5870*/  UMOV UR10, UR11 ;  /* 0x0000000b000a7c82 */ /* 0x000fe20008000000 */
[----:B------:R-:W-:Y:S02]  /*5880*/  @UP2 USHF.R.U32.HI UR4, URZ, UR41, UR5 ;  /* 0x00000029ff042299 */ /* 0x000fe40008011605 */
[----:B------:R-:W-:Y:S02]  /*5890*/  @UP2 USHF.R.U32.HI UR7, URZ, UR41, UR10 ;  /* 0x00000029ff072299 */ /* 0x000fe4000801160a */
[----:B------:R-:W-:Y:S02]  /*58a0*/  UIMAD UR4, UR42, UR4, URZ ;  /* 0x000000042a0472a4 */ /* 0x000fe4000f8e02ff */
[----:B------:R-:W-:Y:S02]  /*58b0*/  UIMAD.WIDE.U32 UR10, UR6, UR40, URZ ;  /* 0x00000028060a72a5 */ /* 0x000fe4000f8e00ff */
[----:B------:R-:W-:Y:S02]  /*58c0*/  USEL UR5, UR38, UR12, !UP1 ;  /* 0x0000000c26057287 */ /* 0x000fe4000c800000 */
[----:B------:R-:W-:Y:S02]  /*58d0*/  UIMAD UR8, UR42, UR7, URZ ;  /* 0x000000072a0872a4 */ /* 0x000fe4000f8e02ff */
[----:B------:R-:W-:Y:S03]  /*58e0*/  UISETP.GE.AND UP0, UPT, UR6, UR4, UPT ;  /* 0x000000040600728c */ /* 0x000fe6000bf06270 */
[----:B------:R-:W-:Y:S01]  /*58f0*/  UMOV UR4, UR11 ;  /* 0x0000000b00047c82 */ /* 0x000fe20008000000 */
[----:B------:R-:W-:Y:S02]  /*5900*/  UISETP.GE.OR UP0, UPT, UR5, UR8, UP0 ;  /* 0x000000080500728c */ /* 0x000fe40008706670 */
[----:B------:R-:W-:Y:S02]  /*5910*/  USHF.R.U32.HI UR4, URZ, UR41, UR4 ;  /* 0x00000029ff047299 */ /* 0x000fe40008011604 */
[----:B------:R-:W-:Y:S02]  /*5920*/  UIMAD.WIDE.U32 UR8, UR5, UR40, URZ ;  /* 0x00000028050872a5 */ /* 0x000fe4000f8e00ff */
[----:B------:R-:W-:Y:S02]  /*5930*/  USEL UR11, UR6, UR4, !UP2 ;  /* 0x00000004060b7287 */ /* 0x000fe4000d000000 */
[----:B------:R-:W-:Y:S02]  /*5940*/  UIADD3 UR8, UPT, UPT, -UR5, URZ, URZ ;  /* 0x000000ff05087290 */ /* 0x000fe4000fffe1ff */
[----:B------:R-:W-:Y:S01]  /*5950*/  UIADD3 UR10, UPT, UPT, -UR11, URZ, URZ ;  /* 0x000000ff0b0a7290 */ /* 0x000fe2000fffe1ff */
[----:B------:R-:W-:Y:S01]  /*5960*/  @!UP0 UMOV UR4, UR9 ;  /* 0x0000000900048c82 */ /* 0x000fe20008000000 */
[----:B------:R-:W-:Y:S02]  /*5970*/  UIADD3 UR9, UPT, UPT, -UR6, URZ, URZ ;  /* 0x000000ff06097290 */ /* 0x000fe4000fffe1ff */
[----:B------:R-:W-:Y:S02]  /*5980*/  @!UP0 USHF.R.U32.HI UR4, URZ, UR41, UR4 ;  /* 0x00000029ff048299 */ /* 0x000fe40008011604 */
[----:B------:R-:W-:Y:S02]  /*5990*/  UIMAD UR10, UR42, UR10, UR6 ;  /* 0x0000000a2a0a72a4 */ /* 0x000fe4000f8e0206 */
[----:B------:R-:W-:Y:S04]  /*59a0*/  @!UP0 USEL UR4, UR5, UR4, !UP2 ;  /* 0x0000000405048287 */ /* 0x000fe8000d000000 */
[----:B------:R-:W-:Y:S02]  /*59b0*/  @!UP0 UIMAD UR10, UR7, UR10, UR4 ;  /* 0x0000000a070a82a4 */ /* 0x000fe4000f8e0204 */
[----:B------:R-:W-:Y:S02]  /*59c0*/  @!UP0 UIADD3 UR11, UPT, UPT, UR11, -UR4, URZ ;  /* 0x800000040b0b8290 */ /* 0x000fe4000fffe0ff */
[----:B------:R-:W-:Y:S02]  /*59d0*/  UIMAD UR7, UR43, UR8, UR38 ;  /* 0x000000082b0772a4 */ /* 0x000fe4000f8e0226 */
[----:B------:R-:W-:Y:S02]  /*59e0*/  @!UP0 UIMAD UR6, UR11, UR42, UR5 ;  /* 0x0000002a0b0682a4 */ /* 0x000fe4000f8e0205 */
[----:B------:R-:W-:Y:S01]  /*59f0*/  UIMAD UR4, UR54, UR9, UR37 ;  /* 0x00000009360472a4 */ /* 0x000fe2000f8e0225 */
[----:B------:R-:W-:Y:S02]  /*5a00*/  @!UP0 UMOV UR5, UR10 ;  /* 0x0000000a00058c82 */ /* 0x000fe40008000000 */
[----:B------:R-:W-:Y:S02]  /*5a10*/  UIMAD UR38, UR5, UR43, UR7 ;  /* 0x0000002b052672a4 */ /* 0x000fe4000f8e0207 */
[----:B------:R-:W-:Y:S11]  /*5a20*/  UIMAD UR37, UR6, UR54, UR4 ;  /* 0x00000036062572a4 */ /* 0x000ff6000f8e0204 */
[----:B------:R-:W-:Y:S01]  /*5a30*/  @!UPT UIADD3 URZ, UPT, UPT, URZ, URZ, URZ ;  /* 0x000000fffffff290 */ /* 0x000fe2000fffe0ff */
.L_x_96:
[----:B------:R-:W-:Y:S01]  /*5a40*/  UISETP.NE.AND UP0, UPT, UR39, 0x1, UPT ;  /* 0x000000012700788c */ /* 0x000fe2000bf05270 */
[----:B------:R-:W-:Y:S10]  /*5a50*/  IADD3 R192, PT, PT, R192, 0x1, RZ ;  /* 0x00000001c0c07810 */ /* 0x000ff40007ffe0ff */
[----:B------:R-:W2:Y:S01]  /*5a60*/  @!UP0 LDCU.128 UR12, c[0x0][0xb10] ;  /* 0x00016200ff0c87ac */ /* 0x000ea20008000c00 */
[----:B------:R-:W4:Y:S01]  /*5a70*/  @!UP0 LDCU UR5, c[0x0][0xb0c] ;  /* 0x00016180ff0587ac */ /* 0x000f220008000800 */
[----:B------:R-:W3:Y:S01]  /*5a80*/  @!UP0 LDCU UR10, c[0x0][0xb20] ;  /* 0x00016400ff0a87ac */ /* 0x000ee20008000800 */
[----:B--2---:R-:W-:Y:S02]  /*5a90*/  UIMAD.WIDE.U32 UR8, UR38, UR12, URZ ;  /* 0x0000000c260872a5 */ /* 0x004fe4000f8e00ff */
[----:B------:R-:W-:Y:S02]  /*5aa0*/  UIMAD.WIDE.U32 UR6, UR37, UR15, URZ ;  /* 0x0000000f250672a5 */ /* 0x000fe4000f8e00ff */
[----:B------:R-:W-:Y:S03]  /*5ab0*/  @!UP0 UISETP.NE.AND UP1, UPT, UR14, 0x1, UPT ;  /* 0x000000010e00888c */ /* 0x000fe6000bf25270 */
[----:B------:R-:W-:Y:S01]  /*5ac0*/  @!UP0 UMOV UR4, UR9 ;  /* 0x0000000900048c82 */ /* 0x000fe20008000000 */
[----:B----4-:R-:W-:Y:S02]  /*5ad0*/  @!UP0 UISETP.NE.AND UP2, UPT, UR5, 0x1, UPT ;  /* 0x000000010500888c */ /* 0x010fe4000bf45270 */
[----:B------:R-:W-:Y:S01]  /*5ae0*/  @!UP0 USHF.R.U32.HI UR4, URZ, UR13, UR4 ;  /* 0x0000000dff048299 */ /* 0x000fe20008011604 */
[----:B------:R-:W-:Y:S02]  /*5af0*/  @!UP0 UMOV UR6, UR7 ;  /* 0x0000000700068c82 */ /* 0x000fe40008000000 */
[----:B---3--:R-:W-:Y:S02]  /*5b00*/  @!UP0 USHF.R.U32.HI UR6, URZ, UR10, UR6 ;  /* 0x0000000aff068299 */ /* 0x008fe40008011606 */
[----:B------:R-:W-:Y:S02]  /*5b10*/  @!UP0 USEL UR7, UR38, UR4, !UP2 ;  /* 0x0000000426078287 */ /* 0x000fe4000d000000 */
[----:B------:R-:W-:Y:S04]  /*5b20*/  @!UP0 USEL UR6, UR37, UR6, !UP1 ;  /* 0x0000000625068287 */ /* 0x000fe8000c800000 */
[----:B------:R-:W-:Y:S02]  /*5b30*/  @!UP0 UIADD3 UR4, UPT, UPT, -UR7, UR6, URZ ;  /* 0x0000000607048290 */ /* 0x000fe4000fffe1ff */
[----:B------:R-:W-:Y:S02]  /*5b40*/  @!UP0 UIADD3 UR6, UPT, UPT, UR7, -UR6, URZ ;  /* 0x8000000607068290 */ /* 0x000fe4000fffe0ff */
[----:B------:R-:W-:Y:S02]  /*5b50*/  @!UP0 UIMAD UR38, UR4, UR5, UR38 ;  /* 0x00000005042682a4 */ /* 0x000fe4000f8e0226 */
[----:B------:R-:W-:Y:S02]  /*5b60*/  @!UP0 UIMAD UR37, UR6, UR14, UR37 ;  /* 0x0000000e062582a4 */ /* 0x000fe4000f8e0225 */
[----:B------:R-:W-:Y:S09]  /*5b70*/  ULOP3.LUT UP0, URZ, UR62, 0x1b0, URZ, 0xc0, !UPT ;  /* 0x000001b03eff7892 */ /* 0x000ff2000f80c0ff */
[----:B------:R-:W-:Y:S05]  /*5b80*/  BRA.U !UP0, `(.L_x_97) ;  /* 0x00000001087c7547 */ /* 0x000fea000b800000 */
[----:B------:R-:W2:Y:S01]  /*5b90*/  LDCU.64 UR8, c[0x4][0x80] ;  /* 0x01001000ff0877ac */ /* 0x000ea20008000a00 */
[----:B------:R-:W-:Y:S01]  /*5ba0*/  MOV R16, 0x0 ;  /* 0x0000000000107802 */ /* 0x000fe20000000f00 */
[----:B------:R-:W-:Y:S02]  /*5bb0*/  HFMA2 R12, -RZ, RZ, 0, 5.9604644775390625e-08 ;  /* 0x00000001ff0c7431 */ /* 0x000fe400000001ff */
[----:B------:R-:W-:Y:S01]  /*5bc0*/  IMAD.MOV.U32 R8, RZ, RZ, 0x70 ;  /* 0x00000070ff087424 */ /* 0x000fe200078e00ff */
[----:B------:R3:W4:Y:S01]  /*5bd0*/  LDC.64 R14, c[0x4][R16] ;  /* 0x01000000100e7b82 */ /* 0x0007220000000a00 */
[----:B------:R-:W1:Y:S01]  /*5be0*/  LDCU.64 UR6, c[0x4][0x88] ;  /* 0x01001100ff0677ac */ /* 0x000e620008000a00 */
[----:B------:R-:W-:Y:S01]  /*5bf0*/  IMAD.MOV.U32 R13, RZ, RZ, RZ ;  /* 0x000000ffff0d7224 */ /* 0x000fe200078e00ff */
[----:B------:R-:W1:Y:S01]  /*5c00*/  LDCU.64 UR4, c[0x4][0x8] ;  /* 0x01000100ff0477ac */ /* 0x000e620008000a00 */
[----:B--2---:R-:W-:Y:S01]  /*5c10*/  MOV R5, UR9 ;  /* 0x0000000900057c02 */ /* 0x004fe20008000f00 */
[----:B------:R-:W-:Y:S01]  /*5c20*/  IMAD.U32 R4, RZ, RZ, UR8 ;  /* 0x00000008ff047e24 */ /* 0x000fe2000f8e00ff */
[----:B-1----:R-:W-:Y:S01]  /*5c30*/  MOV R7, UR7 ;  /* 0x0000000700077c02 */ /* 0x002fe20008000f00 */
[----:B------:R-:W-:Y:S01]  /*5c40*/  IMAD.U32 R6, RZ, RZ, UR6 ;  /* 0x00000006ff067e24 */ /* 0x000fe2000f8e00ff */
[----:B------:R-:W-:Y:S01]  /*5c50*/  MOV R11, UR5 ;  /* 0x00000005000b7c02 */ /* 0x000fe20008000f00 */
[----:B------:R-:W-:Y:S02]  /*5c60*/  IMAD.U32 R10, RZ, RZ, UR4 ;  /* 0x00000004ff0a7e24 */ /* 0x000fe4000f8e00ff */
[----:B------:R-:W-:Y:S07]  /*5c70*/  LEPC R20, `(.L_x_98) ;  /* 0x000000001014794e */ /* 0x000fee0000000000 */
[----:B---345:R-:W-:Y:S05]  /*5c80*/  CALL.ABS.NOINC R14 ;  /* 0x000000000e007343 */ /* 0x038fea0003c00000 */
.L_x_98:
[----:B------:R-:W1:Y:S01]  /*5c90*/  LDCU.64 UR8, c[0x4][0x80] ;  /* 0x01001000ff0877ac */ /* 0x000e620008000a00 */
[----:B------:R-:W2:Y:S01]  /*5ca0*/  LDC.64 R16, c[0x4][R16] ;  /* 0x0100000010107b82 */ /* 0x000ea20000000a00 */
[----:B------:R-:W-:Y:S02]  /*5cb0*/  HFMA2 R12, -RZ, RZ, 0, 5.9604644775390625e-08 ;  /* 0x00000001ff0c7431 */ /* 0x000fe400000001ff */
[----:B------:R-:W-:Y:S02]  /*5cc0*/  IMAD.MOV.U32 R8, RZ, RZ, 0x70 ;  /* 0x00000070ff087424 */ /* 0x000fe400078e00ff */
[----:B------:R-:W-:Y:S01]  /*5cd0*/  IMAD.MOV.U32 R13, RZ, RZ, RZ ;  /* 0x000000ffff0d7224 */ /* 0x000fe200078e00ff */
[----:B------:R-:W3:Y:S01]  /*5ce0*/  LDCU.64 UR6, c[0x4][0x88] ;  /* 0x01001100ff0677ac */ /* 0x000ee20008000a00 */
[----:B------:R-:W4:Y:S01]  /*5cf0*/  LDCU.64 UR4, c[0x4][0x8] ;  /* 0x01000100ff0477ac */ /* 0x000f220008000a00 */
[----:B-1----:R-:W-:Y:S02]  /*5d00*/  MOV R4, UR8 ;  /* 0x0000000800047c02 */ /* 0x002fe40008000f00 */
[----:B------:R-:W-:Y:S02]  /*5d10*/  MOV R5, UR9 ;  /* 0x0000000900057c02 */ /* 0x000fe40008000f00 */
[----:B---3--:R-:W-:Y:S01]  /*5d20*/  MOV R7, UR7 ;  /* 0x0000000700077c02 */ /* 0x008fe20008000f00 */
[----:B------:R-:W-:Y:S01]  /*5d30*/  IMAD.U32 R6, RZ, RZ, UR6 ;  /* 0x00000006ff067e24 */ /* 0x000fe2000f8e00ff */
[----:B----4-:R-:W-:Y:S01]  /*5d40*/  MOV R11, UR5 ;  /* 0x00000005000b7c02 */ /* 0x010fe20008000f00 */
[----:B------:R-:W-:Y:S02]  /*5d50*/  IMAD.U32 R10, RZ, RZ, UR4 ;  /* 0x00000004ff0a7e24 */ /* 0x000fe4000f8e00ff */
[----:B------:R-:W-:Y:S07]  /*5d60*/  LEPC R20, `(.L_x_97) ;  /* 0x000000001014794e */ /* 0x000fee0000000000 */
[----:B--2---:R-:W-:Y:S05]  /*5d70*/  CALL.ABS.NOINC R16 ;  /* 0x0000000010007343 */ /* 0x004fea0003c00000 */
.L_x_97:
[----:B------:R-:W-:Y:S01]  /*5d80*/  ISETP.NE.U32.AND P3, PT, R180, RZ, PT ;  /* 0x000000ffb400720c */ /* 0x000fe20003f65070 */
[----:B------:R-:W-:Y:S01]  /*5d90*/  UISETP.NE.AND UP1, UPT, UR63, URZ, UPT ;  /* 0x000000ff3f00728c */ /* 0x000fe2000bf25270 */
[----:B------:R-:W-:Y:S02]  /*5da0*/  ISETP.NE.U32.AND P4, PT, R176, RZ, PT ;  /* 0x000000ffb000720c */ /* 0x000fe40003f85070 */
[----:B------:R-:W-:Y:S02]  /*5db0*/  ISETP.NE.AND.EX P3, PT, R181, RZ, PT, P3 ;  /* 0x000000ffb500720c */ /* 0x000fe40003f65330 */
[----:B------:R-:W-:Y:S02]  /*5dc0*/  PLOP3.LUT P1, PT, PT, PT, PT, 0x8, 0x80 ;  /* 0x000000000080781c */ /* 0x000fe40003f2e170 */
[----:B------:R-:W-:Y:S02]  /*5dd0*/  PLOP3.LUT P0, PT, PT, PT, UP1, 0x80, 0x8 ;  /* 0x000000000008781c */ /* 0x000fe40003f0f018 */
[----:B------:R-:W-:Y:S02]  /*5de0*/  ISETP.NE.AND.EX P4, PT, R177, RZ, PT, P4 ;  /* 0x000000ffb100720c */ /* 0x000fe40003f85340 */
[----:B------:R-:W2:Y:S09]  /*5df0*/  @UP1 LDCU.64 UR4, c[0x0][0x888] ;  /* 0x00011100ff0417ac */ /* 0x000eb20008000a00 */
[----:B------:R-:W-:Y:S01]  /*5e00*/  @P0 PLOP3.LUT P1, PT, P3, PT, PT, 0x80, 0x8 ;  /* 0x000000000008081c */ /* 0x000fe20001f2f070 */
[----:B--2---:R-:W-:Y:S04]  /*5e10*/  @UP1 UISETP.NE.U32.AND UP0, UPT, UR4, URZ, UPT ;  /* 0x000000ff0400128c */ /* 0x004fe8000bf05070 */
[----:B------:R-:W-:Y:S04]  /*5e20*/  @UP1 UISETP.NE.AND.EX UP0, UPT, UR5, URZ, UPT, UP0 ;  /* 0x000000ff0500128c */ /* 0x000fe8000bf05300 */
[----:B------:R-:W-:Y:S01]  /*5e30*/  @UP1 USEL UR4, URZ, 0xffffffff, UP0 ;  /* 0xffffffffff041887 */ /* 0x000fe20008000000 */
[----:B------:R-:W-:Y:S11]  /*5e40*/  @!P3 BRA `(.L_x_99) ;  /* 0x000000000030b947 */ /* 0x000ff60003800000 */
[----:B------:R-:W-:Y:S01]  /*5e50*/  ISETP.NE.U32.AND P2, PT, R178, RZ, PT ;  /* 0x000000ffb200720c */ /* 0x000fe20003f45070 */
[----:B------:R-:W2:Y:S01]  /*5e60*/  LDCU.64 UR6, c[0x0][0x358] ;  /* 0x00006b00ff0677ac */ /* 0x000ea20008000a00 */
[----:B------:R-:W-:Y:S02]  /*5e70*/  IMAD.MOV.U32 R182, RZ, RZ, 0x1 ;  /* 0x00000001ffb67424 */ /* 0x000fe400078e00ff */
[----:B------:R-:W-:Y:S11]  /*5e80*/  ISETP.NE.AND.EX P2, PT, R179, RZ, PT, P2 ;  /* 0x000000ffb300720c */ /* 0x000ff60003f45320 */
[----:B------:R-:W-:Y:S02]  /*5e90*/  @!UPT UIADD3 URZ, UPT, UPT, URZ, URZ, URZ ;  /* 0x000000fffffff290 */ /* 0x000fe4000fffe0ff */
[----:B------:R-:W3:Y:S01]  /*5ea0*/  @P2 LDC.64 R4, c[0x0][0x888] ;  /* 0x00022200ff042b82 */ /* 0x000ee20000000a00 */
[----:B-1----:R-:W-:Y:S04]  /*5eb0*/  @P2 IMAD R0, R180, UR36, RZ ;  /* 0x00000024b4002c24 */ /* 0x002fe8000f8e02ff */
[----:B---3--:R-:W-:Y:S04]  /*5ec0*/  @P2 IMAD.WIDE R4, R0, 0x4, R4 ;  /* 0x0000000400042825 */ /* 0x008fe800078e0204 */
[----:B------:R-:W-:Y:S01]  /*5ed0*/  HFMA2 R0, -RZ, RZ, 0, 5.9604644775390625e-08 ;  /* 0x00000001ff007431 */ /* 0x000fe200000001ff */
[----:B--2--5:R2:W5:Y:S04]  /*5ee0*/  @P2 LDG.E R91, desc[UR6][R4.64] ;  /* 0x00000006045b2981 */ /* 0x024568000c1e1900 */
[----:B------:R-:W-:Y:S01]  /*5ef0*/  @!P2 PRMT R182, R0, 0x7610, R182 ;  /* 0x0000761000b6a816 */ /* 0x000fe200000000b6 */
[----:B--2---:R-:W3:Y:S06]  /*5f00*/  @!P2 LDC R91, c[0x0][0x880] ;  /* 0x00022000ff5bab82 */ /* 0x004eec0000000800 */
.L_x_99:
[----:B------:R-:W-:Y:S05]  /*5f10*/  @!P4 BRA `(.L_x_100) ;  /* 0x000000000024c947 */ /* 0x000fea0003800000 */
[----:B------:R-:W-:Y:S01]  /*5f20*/  ISETP.NE.U32.AND P2, PT, R174, RZ, PT ;  /* 0x000000ffae00720c */ /* 0x000fe20003f45070 */
[----:B------:R-:W2:Y:S03]  /*5f30*/  LDCU.64 UR6, c[0x0][0x358] ;  /* 0x00006b00ff0677ac */ /* 0x000ea60008000a00 */
[----:B------:R-:W-:Y:S11]  /*5f40*/  ISETP.NE.AND.EX P2, PT, R175, RZ, PT, P2 ;  /* 0x000000ffaf00720c */ /* 0x000ff60003f45320 */
[----:B------:R-:W-:Y:S02]  /*5f50*/  @!UPT UIADD3 URZ, UPT, UPT, URZ, URZ, URZ ;  /* 0x000000fffffff290 */ /* 0x000fe4000fffe0ff */
[----:B------:R-:W4:Y:S01]  /*5f60*/  @P2 LDC.64 R4, c[0x0][0x8a8] ;  /* 0x00022a00ff042b82 */ /* 0x000f220000000a00 */
[----:B-1----:R-:W-:Y:S04]  /*5f70*/  @P2 IMAD R0, R176, UR36, RZ ;  /* 0x00000024b0002c24 */ /* 0x002fe8000f8e02ff */
[----:B----4-:R-:W-:Y:S05]  /*5f80*/  @P2 IMAD.WIDE R4, R0, 0x4, R4 ;  /* 0x0000000400042825 */ /* 0x010fea00078e0204 */
[----:B--2--5:R2:W5:Y:S02]  /*5f90*/  @P2 LDG.E R89, desc[UR6][R4.64] ;  /* 0x0000000604592981 */ /* 0x024564000c1e1900 */
[----:B--2---:R-:W4:Y:S02]  /*5fa0*/  @!P2 LDC R89, c[0x0][0x8a0] ;  /* 0x00022800ff59ab82 */ /* 0x004f240000000800 */
.L_x_100:
[----:B---3-5:R-:W-:Y:S01]  /*5fb0*/  @P0 FSETP.NEU.AND P4, PT, R91, RZ, PT ;  /* 0x000000ff5b00020b */ /* 0x028fe20003f8d000 */
[----:B------:R-:W-:Y:S01]  /*5fc0*/  IMAD.U32 R3, RZ, RZ, UR4 ;  /* 0x00000004ff037e24 */ /* 0x000fe2000f8e00ff */
[----:B------:R-:W-:Y:S01]  /*5fd0*/  @P0 LOP3.LUT P2, RZ, R182, 0xff, RZ, 0xc0, !PT ;  /* 0x000000ffb6ff0812 */ /* 0x000fe2000784c0ff */
[----:B------:R-:W-:Y:S01]  /*5fe0*/  BSSY B1, `(.L_x_101) ;  /* 0x0000058000017945 */ /* 0x000fe20003800000 */
[----:B------:R-:W-:Y:S02]  /*5ff0*/  @P0 SEL R6, RZ, 0xffffffff, P4 ;  /* 0xffffffffff060807 */ /* 0x000fe40002000000 */
[----:B------:R-:W-:Y:S02]  /*6000*/  CS2R R170, SRZ ;  /* 0x0000000000aa7805 */ /* 0x000fe4000001ff00 */
[----:B------:R-:W-:Y:S02]  /*6010*/  LEA R151, R88, UR46, 0x3 ;  /* 0x0000002e58977c11 */ /* 0x000fe4000f8e18ff */
[----:B------:R-:W-:Y:S02]  /*6020*/  CS2R R168, SRZ ;  /* 0x0000000000a87805 */ /* 0x000fe4000001ff00 */
[----:B------:R-:W-:Y:S02]  /*6030*/  @P1 SEL R6, R3, R6, !P2 ;  /* 0x0000000603061207 */ /* 0x000fe40005000000 */
[----:B------:R-:W-:Y:S02]  /*6040*/  CS2R R162, SRZ ;  /* 0x0000000000a27805 */ /* 0x000fe4000001ff00 */
[----:B------:R-:W-:Y:S02]  /*6050*/  LOP3.LUT R3, R196, 0x1, RZ, 0x3c, !PT ;  /* 0x00000001c4037812 */ /* 0x000fe400078e3cff */
[----:B------:R-:W-:Y:S02]  /*6060*/  CS2R R160, SRZ ;  /* 0x0000000000a07805 */ /* 0x000fe4000001ff00 */
[----:B------:R-:W-:Y:S02]  /*6070*/  @P0 LOP3.LUT R6, R6, 0x1, RZ, 0xc0, !PT ;  /* 0x0000000106060812 */ /* 0x000fe400078ec0ff */
[----:B------:R-:W-:Y:S02]  /*6080*/  CS2R R154, SRZ ;  /* 0x00000000009a7805 */ /* 0x000fe4000001ff00 */
[----:B------:R-:W-:Y:S02]  /*6090*/  SHF.L.U32 R4, R195, 0x1f, RZ ;  /* 0x0000001fc3047819 */ /* 0x000fe400000006ff */
[----:B------:R-:W-:Y:S02]  /*60a0*/  CS2R R152, SRZ ;  /* 0x0000000000987805 */ /* 0x000fe4000001ff00 */
[----:B------:R-:W-:Y:S01]  /*60b0*/  ISETP.NE.U32.OR P6, PT, R6, 0x1, !P0 ;  /* 0x000000010600780c */ /* 0x000fe200047c5470 */
[----:B------:R-:W-:Y:S01]  /*60c0*/  IMAD.U32 R6, RZ, RZ, UR45 ;  /* 0x0000002dff067e24 */ /* 0x000fe2000f8e00ff */
[----:B------:R-:W-:Y:S02]  /*60d0*/  PLOP3.LUT P5, PT, PT, PT, PT, 0x8, 0x80 ;  /* 0x000000000080781c */ /* 0x000fe40003fae170 */
[----:B------:R-:W-:Y:S02]  /*60e0*/  CS2R R146, SRZ ;  /* 0x0000000000927805 */ /* 0x000fe4000001ff00 */
[----:B------:R-:W-:Y:S02]  /*60f0*/  P2R R199, PR, RZ, 0x40 ;  /* 0x00000040ffc77803 */ /* 0x000fe40000000000 */
[----:B------:R-:W-:Y:S02]  /*6100*/  CS2R R144, SRZ ;  /* 0x0000000000907805 */ /* 0x000fe4000001ff00 */
[----:B-1----:R-:W-:Y:S02]  /*6110*/  LEA R0, R6, UR46, 0x3 ;  /* 0x0000002e06007c11 */ /* 0x002fe4000f8e18ff */
[----:B------:R-:W-:Y:S02]  /*6120*/  CS2R R138, SRZ ;  /* 0x00000000008a7805 */ /* 0x000fe4000001ff00 */
[----:B------:R-:W-:Y:S02]  /*6130*/  CS2R R136, SRZ ;  /* 0x0000000000887805 */ /* 0x000fe4000001ff00 */
[----:B------:R-:W-:Y:S02]  /*6140*/  CS2R R130, SRZ ;  /* 0x0000000000827805 */ /* 0x000fe4000001ff00 */
[----:B------:R-:W-:Y:S02]  /*6150*/  CS2R R128, SRZ ;  /* 0x0000000000807805 */ /* 0x000fe4000001ff00 */
[----:B------:R-:W-:Y:S02]  /*6160*/  CS2R R122, SRZ ;  /* 0x00000000007a7805 */ /* 0x000fe4000001ff00 */
[----:B------:R-:W-:Y:S02]  /*6170*/  CS2R R120, SRZ ;  /* 0x0000000000787805 */ /* 0x000fe4000001ff00 */
[----:B------:R-:W-:Y:S02]  /*6180*/  @P6 SHF.L.U32 R5, R3, 0x1f, RZ ;  /* 0x0000001f03056819 */ /* 0x000fe400000006ff */
[----:B------:R-:W-:Y:S02]  /*6190*/  CS2R R114, SRZ ;  /* 0x0000000000727805 */ /* 0x000fe4000001ff00 */
[----:B------:R-:W-:Y:S02]  /*61a0*/  CS2R R112, SRZ ;  /* 0x0000000000707805 */ /* 0x000fe4000001ff00 */
[----:B------:R-:W-:Y:S01]  /*61b0*/  CS2R R106, SRZ ;  /* 0x00000000006a7805 */ /* 0x000fe2000001ff00 */
[----:B------:R-:W1:Y:S01]  /*61c0*/  @P6 SYNCS.PHASECHK.TRANS64.TRYWAIT P0, [R0+URZ+0xd0], R5 ;  /* 0x0000d005000065a7 */ /* 0x000e6200080011ff */
[----:B------:R-:W-:Y:S02]  /*61d0*/  CS2R R104, SRZ ;  /* 0x0000000000687805 */ /* 0x000fe4000001ff00 */
[----:B------:R-:W-:Y:S02]  /*61e0*/  CS2R R98, SRZ ;  /* 0x0000000000627805 */ /* 0x000fe4000001ff00 */
[----:B------:R-:W-:Y:S01]  /*61f0*/  CS2R R96, SRZ ;  /* 0x0000000000607805 */ /* 0x000fe2000001ff00 */
[----:B------:R2:W3:Y:S01]  /*6200*/  SYNCS.PHASECHK.TRANS64.TRYWAIT P4, [R151+URZ+0x120], R4 ;  /* 0x00012004970075a7 */ /* 0x0004e200080811ff */
[----:B-1----:R-:W-:Y:S01]  /*6210*/  @P6 PLOP3.LUT P5, PT, P0, PT, PT, 0x8, 0x80 ;  /* 0x000000000080681c */ /* 0x002fe200007ae170 */
[----:B------:R-:W-:Y:S01]  /*6220*/  @!UPT UIADD3 URZ, UPT, UPT, URZ, URZ, URZ ;  /* 0x000000fffffff290 */ /* 0x000fe2000fffe0ff */
[----:B--2---:R-:W-:Y:S11]  /*6230*/  @!P6 BRA `(.L_x_102) ;  /* 0x0000000000c8e947 */ /* 0x004ff60003800000 */
[----:B------:R-:W-:Y:S01]  /*6240*/  ISETP.NE.U32.AND P0, PT, RZ, UR60, PT ;  /* 0x0000003cff007c0c */ /* 0x000fe2000bf05070 */
[----:B------:R-:W-:Y:S01]  /*6250*/  BSSY B0, `(.L_x_103) ;  /* 0x000000d000007945 */ /* 0x000fe20003800000 */
[----:B------:R-:W-:Y:S02]  /*6260*/  FSETP.NEU.AND P2, PT, R91, RZ, PT ;  /* 0x000000ff5b00720b */ /* 0x000fe40003f4d000 */
[----:B------:R-:W-:Y:S02]  /*6270*/  ISETP.NE.AND.EX P0, PT, RZ, UR61, PT, P0 ;  /* 0x0000003dff007c0c */ /* 0x000fe4000bf05300 */
[----:B------:R-:W-:Y:S02]  /*6280*/  LOP3.LUT P1, RZ, R182, 0xff, RZ, 0xc0, !PT ;  /* 0x000000ffb6ff7812 */ /* 0x000fe4000782c0ff */
[----:B------:R-:W-:Y:S02]  /*6290*/  SEL R5, RZ, 0xffffffff, P2 ;  /* 0xffffffffff057807 */ /* 0x000fe40001000000 */
[----:B------:R-:W-:Y:S04]  /*62a0*/  SEL R6, RZ, 0xffffffff, P0 ;  /* 0xffffffffff067807 */ /* 0x000fe80000000000 */
[----:B------:R-:W-:Y:S01]  /*62b0*/  @P3 SEL R5, R6, R5, !P1 ;  /* 0x0000000506053207 */ /* 0x000fe20004800000 */
[----:B------:R-:W-:Y:S03]  /*62c0*/  IMAD.U32 R6, RZ, RZ, UR45 ;  /* 0x0000002dff067e24 */ /* 0x000fe6000f8e00ff */
[----:B------:R-:W-:Y:S01]  /*62d0*/  LOP3.LUT R5, R5, 0x1, RZ, 0xc0, !PT ;  /* 0x0000000105057812 */ /* 0x000fe200078ec0ff */
[----:B------:R-:W-:Y:S06]  /*62e0*/  @!P5 BRA `(.L_x_104) ;  /* 0x00000000000cd947 */ /* 0x000fec0003800000 */
[----:B------:R-:W-:Y:S04]  /*62f0*/  SHF.L.U32 R3, R3, 0x1f, RZ ;  /* 0x0000001f03037819 */ /* 0x000fe800000006ff */
[----:B------:R-:W1:Y:S02]  /*6300*/  SYNCS.PHASECHK.TRANS64.TRYWAIT P0, [R0+URZ+0xd0], R3 ;  /* 0x0000d003000075a7 */ /* 0x000e6400080011ff */
[----:B-1----:R-:W-:Y:S05]  /*6310*/  @!P0 BRA `(.L_x_105) ;  /* 0x0000002c00a48947 */ /* 0x002fea0003800000 */
.L_x_104:
[----:B------:R-:W-:Y:S05]  /*6320*/  BSYNC B0 ;  /* 0x0000000000007941 */ /* 0x000fea0003800000 */
.L_x_103:
[----:B------:R-:W-:Y:S02]  /*6330*/  ISETP.NE.U32.AND P0, PT, R5, 0x1, PT ;  /* 0x000000010500780c */ /* 0x000fe40003f05070 */
[----:B------:R-:W-:Y:S02]  /*6340*/  CS2R R98, SRZ ;  /* 0x0000000000627805 */ /* 0x000fe4000001ff00 */
        /* <DEDUP_REMOVED lines=10> */
[----:B------:R-:W-:Y:S01]  /*63f0*/  CS2R R104, SRZ ;  /* 0x0000000000687805 */ /* 0x000fe2000001ff00 */
[----:B-1----:R-:W-:Y:S01]  /*6400*/  @P0 IMAD R0, R6, 0x2800, R173 ;  /* 0x0000280006000824 */ /* 0x002fe200078e02ad */
[----:B------:R-:W-:Y:S02]  /*6410*/  CS2R R122, SRZ ;  /* 0x00000000007a7805 */ /* 0x000fe4000001ff00 */
[----:B------:R-:W-:Y:S02]  /*6420*/  CS2R R120, SRZ ;  /* 0x0000000000787805 */ /* 0x000fe4000001ff00 */
[----:B------:R-:W-:Y:S02]  /*6430*/  CS2R R138, SRZ ;  /* 0x00000000008a7805 */ /* 0x000fe4000001ff00 */
[----:B------:R-:W-:Y:S02]  /*6440*/  CS2R R136, SRZ ;  /* 0x0000000000887805 */ /* 0x000fe4000001ff00 */
[----:B------:R-:W-:Y:S02]  /*6450*/  @P0 LEA R6, R0, UR46, 0x1 ;  /* 0x0000002e00060c11 */ /* 0x000fe4000f8e08ff */
[----:B------:R-:W-:Y:S02]  /*6460*/  CS2R R154, SRZ ;  /* 0x00000000009a7805 */ /* 0x000fe4000001ff00 */
[----:B------:R-:W-:Y:S01]  /*6470*/  CS2R R152, SRZ ;  /* 0x0000000000987805 */ /* 0x000fe2000001ff00 */
[----:B------:R-:W-:Y:S01]  /*6480*/  IMAD.MOV.U32 R170, RZ, RZ, RZ ;  /* 0x000000ffffaa7224 */ /* 0x000fe200078e00ff */
[----:B------:R-:W-:Y:S01]  /*6490*/  CS2R R168, SRZ ;  /* 0x0000000000a87805 */ /* 0x000fe2000001ff00 */
[----:B------:R-:W-:Y:S01]  /*64a0*/  @P0 IMAD R0, R197, 0x2, R6 ;  /* 0x00000002c5000824 */ /* 0x000fe200078e0206 */
[----:B------:R-:W-:Y:S05]  /*64b0*/  @P0 WARPSYNC.ALL ;  /* 0x0000000000000948 */ /* 0x000fea0003800000 */
[----:B------:R1:W2:Y:S04]  /*64c0*/  @P0 LDSM.16.M88.4 R96, [R6+0x200] ;  /* 0x000200000660083b */ /* 0x0002a80000000200 */
[----:B------:R1:W1:Y:S04]  /*64d0*/  @P0 LDSM.16.M88.4 R112, [R6+0x1200] ;  /* 0x001200000670083b */ /* 0x0002680000000200 */
[----:B------:R1:W1:Y:S04]  /*64e0*/  @P0 LDSM.16.M88.4 R128, [R6+0x2200] ;  /* 0x002200000680083b */ /* 0x0002680000000200 */
[----:B------:R1:W1:Y:S04]  /*64f0*/  @P0 LDSM.16.M88.4 R144, [R6+0x3200] ;  /* 0x003200000690083b */ /* 0x0002680000000200 */
[----:B------:R1:W1:Y:S04]  /*6500*/  @P0 LDSM.16.M88.4 R160, [R6+0x4200] ;  /* 0x0042000006a0083b */ /* 0x0002680000000200 */
[----:B------:R1:W1:Y:S04]  /*6510*/  @P0 LDSM.16.M88.4 R104, [R0+0x200] ;  /* 0x000200000068083b */ /* 0x0002680000000200 */
[----:B------:R1:W1:Y:S04]  /*6520*/  @P0 LDSM.16.M88.4 R120, [R0+0x1200] ;  /* 0x001200000078083b */ /* 0x0002680000000200 */
[----:B------:R1:W1:Y:S04]  /*6530*/  @P0 LDSM.16.M88.4 R136, [R0+0x2200] ;  /* 0x002200000088083b */ /* 0x0002680000000200 */
[----:B------:R1:W1:Y:S04]  /*6540*/  @P0 LDSM.16.M88.4 R152, [R0+0x3200] ;  /* 0x003200000098083b */ /* 0x0002680000000200 */
[----:B------:R1:W1:Y:S02]  /*6550*/  @P0 LDSM.16.M88.4 R168, [R0+0x4200] ;  /* 0x0042000000a8083b */ /* 0x0002640000000200 */
.L_x_102:
[----:B------:R-:W-:Y:S05]  /*6560*/  BSYNC B1 ;  /* 0x0000000000017941 */ /* 0x000fea0003800000 */
.L_x_101:
[----:B-1----:R-:W-:Y:S04]  /*6570*/  LEA.HI R0, R88, R88, RZ, 0x1 ;  /* 0x0000005858007211 */ /* 0x002fe800078f08ff */
[----:B------:R-:W-:Y:S02]  /*6580*/  SHF.R.U32.HI R7, RZ, 0x1, R0 ;  /* 0x00000001ff077819 */ /* 0x000fe40000011600 */
[----:B------:R-:W-:Y:S03]  /*6590*/  LOP3.LUT R5, R0, 0xffe, RZ, 0xc0, !PT ;  /* 0x00000ffe00057812 */ /* 0x000fe600078ec0ff */
[----:B------:R-:W-:Y:S02]  /*65a0*/  IMAD R3, R7, 0xa0, R2 ;  /* 0x000000a007037824 */ /* 0x000fe400078e0202 */
[----:B------:R-:W-:Y:S04]  /*65b0*/  IMAD.IADD R0, R88, 0x1, -R5 ;  /* 0x0000000158007824 */ /* 0x000fe800078e0a05 */
[----:B------:R-:W-:Y:S05]  /*65c0*/  IMAD R90, R0, 0x100000, R3 ;  /* 0x00100000005a7824 */ /* 0x000fea00078e0203 */
[----:B------:R-:W-:Y:S04]  /*65d0*/  SHF.R.U32.HI R6, RZ, 0x15, R90 ;  /* 0x00000015ff067819 */ /* 0x000fe8000001165a */
[----:B------:R-:W-:Y:S01]  /*65e0*/  LOP3.LUT P0, RZ, R6, 0x3, R183, 0x48, !PT ;  /* 0x0000000306ff7812 */ /* 0x000fe200078048b7 */
[----:B------:R-:W-:Y:S01]  /*65f0*/  @!UPT UIADD3 URZ, UPT, UPT, URZ, URZ, URZ ;  /* 0x000000fffffff290 */ /* 0x000fe2000fffe0ff */
[----:B---3--:R-:W-:Y:S11]  /*6600*/  @P4 BRA `(.L_x_106) ;  /* 0x0000000000084947 */ /* 0x008ff60003800000 */
[----:B------:R-:W1:Y:S02]  /*6610*/  SYNCS.PHASECHK.TRANS64.TRYWAIT P1, [R151+URZ+0x120], R4 ;  /* 0x00012004970075a7 */ /* 0x000e6400080211ff */
[----:B-1----:R-:W-:Y:S05]  /*6620*/  @!P1 BRA `(.L_x_107) ;  /* 0x0000002800f49947 */ /* 0x002fea0003800000 */
.L_x_106:
[----:B------:R-:W-:Y:S05]  /*6630*/  @!P0 BRA `(.L_x_108) ;  /* 0x0000000000408947 */ /* 0x000fea0003800000 */
[----:B------:R-:W3:Y:S01]  /*6640*/  LDCU.64 UR8, c[0x4][0x70] ;  /* 0x01000e00ff0877ac */ /* 0x000ee20008000a00 */
[----:B------:R-:W-:Y:S01]  /*6650*/  MOV R15, 0x0 ;  /* 0x00000000000f7802 */ /* 0x000fe20000000f00 */
[----:B------:R-:W-:Y:S02]  /*6660*/  HFMA2 R12, -RZ, RZ, 0, 5.9604644775390625e-08 ;  /* 0x00000001ff0c7431 */ /* 0x000fe400000001ff */
[----:B------:R-:W-:Y:S02]  /*6670*/  IMAD.MOV.U32 R8, RZ, RZ, 0x192 ;  /* 0x00000192ff087424 */ /* 0x000fe400078e00ff */
[----:B------:R-:W-:Y:S01]  /*6680*/  IMAD.MOV.U32 R13, RZ, RZ, RZ ;  /* 0x000000ffff0d7224 */ /* 0x000fe200078e00ff */
[----:B------:R-:W5:Y:S01]  /*6690*/  LDCU.64 UR6, c[0x4][0x78] ;  /* 0x01000f00ff0677ac */ /* 0x000f620008000a00 */
[----:B------:R-:W2:Y:S01]  /*66a0*/  LDC.64 R14, c[0x4][R15] ;  /* 0x010000000f0e7b82 */ /* 0x000ea20000000a00 */
[----:B------:R-:W4:Y:S01]  /*66b0*/  LDCU.64 UR4, c[0x4][0x10] ;  /* 0x01000200ff0477ac */ /* 0x000f220008000a00 */
[----:B---3--:R-:W-:Y:S01]  /*66c0*/  MOV R5, UR9 ;  /* 0x0000000900057c02 */ /* 0x008fe20008000f00 */
[----:B-1----:R-:W-:Y:S01]  /*66d0*/  IMAD.U32 R4, RZ, RZ, UR8 ;  /* 0x00000008ff047e24 */ /* 0x002fe2000f8e00ff */
[----:B-----5:R-:W-:Y:S01]  /*66e0*/  MOV R7, UR7 ;  /* 0x0000000700077c02 */ /* 0x020fe20008000f00 */
[----:B------:R-:W-:Y:S01]  /*66f0*/  IMAD.U32 R6, RZ, RZ, UR6 ;  /* 0x00000006ff067e24 */ /* 0x000fe2000f8e00ff */
[----:B----4-:R-:W-:Y:S01]  /*6700*/  MOV R11, UR5 ;  /* 0x00000005000b7c02 */ /* 0x010fe20008000f00 */
[----:B------:R-:W-:Y:S02]  /*6710*/  IMAD.U32 R10, RZ, RZ, UR4 ;  /* 0x00000004ff0a7e24 */ /* 0x000fe4000f8e00ff */
[----:B------:R-:W-:Y:S07]  /*6720*/  LEPC R20, `(.L_x_108) ;  /* 0x000000001014794e */ /* 0x000fee0000000000 */
[----:B--2---:R-:W-:Y:S05]  /*6730*/  CALL.ABS.NOINC R14 ;  /* 0x000000000e007343 */ /* 0x004fea0003c00000 */
.L_x_108:
[----:B------:R-:W-:Y:S05]  /*6740*/  WARPSYNC.ALL ;  /* 0x0000000000007948 */ /* 0x000fea0003800000 */
[C---:B------:R-:W-:Y:S01]  /*6750*/  R2UR UR4, R90.reuse ;  /* 0x000000005a0472ca */ /* 0x040fe200000e0000 */
[----:B------:R-:W-:Y:S05]  /*6760*/  VIADD R0, R90, 0x20 ;  /* 0x000000205a007836 */ /* 0x000fea0000000000 */
[----:B------:R-:W-:Y:S04]  /*6770*/  SHF.R.U32.HI R0, RZ, 0x15, R0 ;  /* 0x00000015ff007819 */ /* 0x000fe80000011600 */
[----:B------:R-:W-:Y:S03]  /*6780*/  LOP3.LUT P0, RZ, R0, 0x3, R183, 0x48, !PT ;  /* 0x0000000300ff7812 */ /* 0x000fe600078048b7 */
[----:B------:R-:W3:Y:S10]  /*6790*/  LDTM.16dp256bit.x4 R72, tmem[UR4] ;  /* 0x00000004004879ee */ /* 0x000ef40008120000 */
[----:B---3--:R-:W-:Y:S05]  /*67a0*/  @!P0 BRA `(.L_x_109) ;  /* 0x0000000000408947 */ /* 0x008fea0003800000 */
        /* <DEDUP_REMOVED lines=16> */
.L_x_109:
[----:B------:R-:W-:Y:S05]  /*68b0*/  WARPSYNC.ALL ;  /* 0x0000000000007948 */ /* 0x000fea0003800000 */
[C---:B------:R-:W-:Y:S01]  /*68c0*/  R2UR UR4, R90.reuse ;  /* 0x000000005a0472ca */ /* 0x040fe200000e0000 */
[----:B------:R-:W-:Y:S05]  /*68d0*/  VIADD R0, R90, 0x40 ;  /* 0x000000405a007836 */ /* 0x000fea0000000000 */
[----:B------:R-:W-:Y:S04]  /*68e0*/  SHF.R.U32.HI R0, RZ, 0x15, R0 ;  /* 0x00000015ff007819 */ /* 0x000fe80000011600 */
[----:B------:R-:W-:Y:S03]  /*68f0*/  LOP3.LUT P0, RZ, R0, 0x3, R183, 0x48, !PT ;  /* 0x0000000300ff7812 */ /* 0x000fe600078048b7 */
[----:B------:R-:W3:Y:S10]  /*6900*/  LDTM.16dp256bit.x4 R56, tmem[UR4+0x20] ;  /* 0x00002004003879ee */ /* 0x000ef40008120000 */
        /* <DEDUP_REMOVED lines=17> */
.L_x_110:
        /* <DEDUP_REMOVED lines=23> */
.L_x_111:
        /* <DEDUP_REMOVED lines=23> */
.L_x_112:
[----:B------:R-:W-:Y:S01]  /*6d00*/  ISETP.NE.AND P0, PT, R198, RZ, PT ;  /* 0x000000ffc600720c */ /* 0x000fe20003f05270 */
[----:B------:R-:W-:Y:S05]  /*6d10*/  WARPSYNC.ALL ;  /* 0x0000000000007948 */ /* 0x000fea0003800000 */
[----:B------:R-:W-:Y:S01]  /*6d20*/  R2UR UR4, R90 ;  /* 0x000000005a0472ca */ /* 0x000fe200000e0000 */
[C---:B----4-:R-:W-:Y:S01]  /*6d30*/  FMUL R0, R89.reuse, R72 ;  /* 0x0000004859007220 */ /* 0x050fe20000400000 */
[C---:B--2---:R-:W-:Y:S01]  /*6d40*/  SHF.L.U32 R92, R96.reuse, 0x10, RZ ;  /* 0x00000010605c7819 */ /* 0x044fe200000006ff */
[C---:B------:R-:W-:Y:S01]  /*6d50*/  FMUL R3, R89.reuse, R73 ;  /* 0x0000004959037220 */ /* 0x040fe20000400000 */
[----:B------:R-:W-:Y:S01]  /*6d60*/  LOP3.LUT R94, R96, 0xffff0000, RZ, 0xc0, !PT ;  /* 0xffff0000605e7812 */ /* 0x000fe200078ec0ff */
[----:B------:R-:W-:Y:S01]  /*6d70*/  FMUL R20, R89, R74 ;  /* 0x0000004a59147220 */ /* 0x000fe20000400000 */
[----:B------:R-:W-:Y:S01]  /*6d80*/  SHF.L.U32 R93, R97, 0x10, RZ ;  /* 0x00000010615d7819 */ /* 0x000fe200000006ff */
[----:B------:R-:W-:Y:S01]  /*6d90*/  FFMA R0, R91, R92, R0 ;  /* 0x0000005c5b007223 */ /* 0x000fe20000000000 */
[----:B------:R-:W-:Y:S01]  /*6da0*/  LOP3.LUT R96, R97, 0xffff0000, RZ, 0xc0, !PT ;  /* 0xffff000061607812 */ /* 0x000fe200078ec0ff */
[----:B------:R-:W-:Y:S01]  /*6db0*/  FFMA R3, R91, R94, R3 ;  /* 0x0000005e5b037223 */ /* 0x000fe20000000003 */
[----:B------:R-:W-:Y:S01]  /*6dc0*/  SHF.L.U32 R97, R99, 0x10, RZ ;  /* 0x0000001063617819 */ /* 0x000fe200000006ff */
[----:B------:R-:W-:Y:S01]  /*6dd0*/  FFMA R20, R91, R93, R20 ;  /* 0x0000005d5b147223 */ /* 0x000fe20000000014 */
[----:B------:R-:W-:Y:S01]  /*6de0*/  LOP3.LUT R100, R99, 0xffff0000, RZ, 0xc0, !PT ;  /* 0xffff000063647812 */ /* 0x000fe200078ec0ff */
[----:B-1----:R-:W1:Y:S01]  /*6df0*/  LDTM.16dp256bit.x4 R4, tmem[UR4+0x80] ;  /* 0x00008004000479ee */ /* 0x002e620008120000 */
[C---:B------:R-:W-:Y:S01]  /*6e00*/  SHF.L.U32 R99, R104.reuse, 0x10, RZ ;  /* 0x0000001068637819 */ /* 0x040fe200000006ff */
[----:B------:R-:W-:Y:S01]  /*6e10*/  NOP ;  /* 0x0000000000007918 */ /* 0x000fe20000000000 */
[----:B------:R-:W-:Y:S01]  /*6e20*/  LOP3.LUT R102, R104, 0xffff0000, RZ, 0xc0, !PT ;  /* 0xffff000068667812 */ /* 0x000fe200078ec0ff */
[----:B------:R-:W-:Y:S01]  /*6e30*/  FMUL R21, R89, R75 ;  /* 0x0000004b59157220 */ /* 0x000fe20000400000 */
[----:B------:R-:W-:Y:S01]  /*6e40*/  SHF.L.U32 R101, R105, 0x10, RZ ;  /* 0x0000001069657819 */ /* 0x000fe200000006ff */
[----:B------:R-:W-:Y:S01]  /*6e50*/  FMUL R22, R89, R76 ;  /* 0x0000004c59167220 */ /* 0x000fe20000400000 */
[----:B------:R-:W-:Y:S01]  /*6e60*/  LOP3.LUT R104, R105, 0xffff0000, RZ, 0xc0, !PT ;  /* 0xffff000069687812 */ /* 0x000fe200078ec0ff */
[----:B------:R-:W-:Y:S01]  /*6e70*/  FFMA R21, R91, R96, R21 ;  /* 0x000000605b157223 */ /* 0x000fe20000000015 */
[----:B------:R-:W-:Y:S01]  /*6e80*/  R2UR UR5, R151 ;  /* 0x00000000970572ca */ /* 0x000fe200000e0000 */
[----:B------:R-:W-:Y:S01]  /*6e90*/  FMUL R23, R89, R77 ;  /* 0x0000004d59177220 */ /* 0x000fe20000400000 */
[----:B------:R-:W-:Y:S01]  /*6ea0*/  SHF.L.U32 R105, R107, 0x10, RZ ;  /* 0x000000106b697819 */ /* 0x000fe200000006ff */
[----:B------:R-:W-:Y:S01]  /*6eb0*/  FMUL R72, R89, R78 ;  /* 0x0000004e59487220 */ /* 0x000fe20000400000 */
[----:B------:R-:W-:Y:S01]  /*6ec0*/  LOP3.LUT R108, R107, 0xffff0000, RZ, 0xc0, !PT ;  /* 0xffff00006b6c7812 */ /* 0x000fe200078ec0ff */
[C---:B------:R-:W-:Y:S01]  /*6ed0*/  FMUL R73, R89.reuse, R79 ;  /* 0x0000004f59497220 */ /* 0x040fe20000400000 */
[C---:B------:R-:W-:Y:S01]  /*6ee0*/  SHF.L.U32 R107, R112.reuse, 0x10, RZ ;  /* 0x00000010706b7819 */ /* 0x040fe200000006ff */
[C---:B------:R-:W-:Y:S01]  /*6ef0*/  FMUL R74, R89.reuse, R80 ;  /* 0x00000050594a7220 */ /* 0x040fe20000400000 */
[----:B------:R-:W-:Y:S01]  /*6f00*/  LOP3.LUT R110, R112, 0xffff0000, RZ, 0xc0, !PT ;  /* 0xffff0000706e7812 */ /* 0x000fe200078ec0ff */
[----:B------:R-:W-:Y:S01]  /*6f10*/  FMUL R75, R89, R81 ;  /* 0x00000051594b7220 */ /* 0x000fe20000400000 */
[----:B------:R-:W-:Y:S01]  /*6f20*/  SHF.L.U32 R109, R113, 0x10, RZ ;  /* 0x00000010716d7819 */ /* 0x000fe200000006ff */
[----:B------:R-:W-:Y:S01]  /*6f30*/  FMUL R76, R89, R82 ;  /* 0x00000052594c7220 */ /* 0x000fe20000400000 */
[----:B------:R-:W-:Y:S01]  /*6f40*/  LOP3.LUT R112, R113, 0xffff0000, RZ, 0xc0, !PT ;  /* 0xffff000071707812 */ /* 0x000fe200078ec0ff */
[----:B------:R-:W-:Y:S01]  /*6f50*/  UIADD3 UR4, UPT, UPT, UR5, 0x140, URZ ;  /* 0x0000014005047890 */ /* 0x000fe2000fffe0ff */
[----:B------:R-:W-:Y:S01]  /*6f60*/  SHF.L.U32 R113, R115, 0x10, RZ ;  /* 0x0000001073717819 */ /* 0x000fe200000006ff */
[----:B------:R-:W-:Y:S01]  /*6f70*/  FMUL R77, R89, R83 ;  /* 0x00000053594d7220 */ /* 0x000fe20000400000 */
[----:B------:R-:W-:Y:S01]  /*6f80*/  LOP3.LUT R116, R115, 0xffff0000, RZ, 0xc0, !PT ;  /* 0xffff000073747812 */ /* 0x000fe200078ec0ff */
[----:B------:R-:W-:Y:S01]  /*6f90*/  UPRMT UR4, UR44, 0x654, UR4 ;  /* 0x000006542c047896 */ /* 0x000fe20008000004 */
[----:B------:R-:W-:Y:S01]  /*6fa0*/  SHF.L.U32 R95, R98, 0x10, RZ ;  /* 0x00000010625f7819 */ /* 0x000fe200000006ff */
[C---:B------:R-:W-:Y:S01]  /*6fb0*/  FMUL R78, R89.reuse, R84 ;  /* 0x00000054594e7220 */ /* 0x040fe20000400000 */
[C---:B------:R-:W-:Y:S01]  /*6fc0*/  SHF.L.U32 R115, R120.reuse, 0x10, RZ ;  /* 0x0000001078737819 */ /* 0x040fe200000006ff */
[----:B------:R-:W-:Y:S01]  /*6fd0*/  FMUL R79, R89, R85 ;  /* 0x00000055594f7220 */ /* 0x000fe20000400000 */
[----:B------:R-:W-:Y:S01]  /*6fe0*/  LOP3.LUT R118, R120, 0xffff0000, RZ, 0xc0, !PT ;  /* 0xffff000078767812 */ /* 0x000fe200078ec0ff */
[----:B------:R-:W-:Y:S01]  /*6ff0*/  FFMA R22, R91, R95, R22 ;  /* 0x0000005f5b167223 */ /* 0x000fe20000000016 */
[----:B------:R-:W-:Y:S01]  /*7000*/  LOP3.LUT R98, R98, 0xffff0000, RZ, 0xc0, !PT ;  /* 0xffff000062627812 */ /* 0x000fe200078ec0ff */
[----:B------:R-:W-:Y:S01]  /*7010*/  FMUL R80, R89, R86 ;  /* 0x0000005659507220 */ /* 0x000fe20000400000 */
[C---:B------:R-:W-:Y:S01]  /*7020*/  SHF.L.U32 R117, R121.reuse, 0x10, RZ ;  /* 0x0000001079757819 */ /* 0x040fe200000006ff */
[----:B-1----:R-:W-:Y:S01]  /*7030*/  SYNCS.ARRIVE.TRANS64.RED.A1T0 RZ, [UR4], RZ ;  /* 0x000000ffffff79a7 */ /* 0x002fe20008100404 */
[----:B------:R-:W-:Y:S01]  /*7040*/  LOP3.LUT R120, R121, 0xffff0000, RZ, 0xc0, !PT ;  /* 0xffff000079787812 */ /* 0x000fe200078ec0ff */
[----:B------:R-:W-:Y:S01]  /*7050*/  FFMA R23, R91, R98, R23 ;  /* 0x000000625b177223 */ /* 0x000fe20000000017 */
[----:B------:R-:W-:Y:S01]  /*7060*/  SHF.L.U32 R121, R123, 0x10, RZ ;  /* 0x000000107b797819 */ /* 0x000fe200000006ff */
[----:B------:R-:W-:Y:S01]  /*7070*/  FFMA R72, R91, R97, R72 ;  /* 0x000000615b487223 */ /* 0x000fe20000000048 */
[----:B------:R-:W-:Y:S01]  /*7080*/  LOP3.LUT R124, R123, 0xffff0000, RZ, 0xc0, !PT ;  /* 0xffff00007b7c7812 */ /* 0x000fe200078ec0ff */
[C---:B------:R-:W-:Y:S01]  /*7090*/  FFMA R73, R91.reuse, R100, R73 ;  /* 0x000000645b497223 */ /* 0x040fe20000000049 */
[C---:B------:R-:W-:Y:S01]  /*70a0*/  SHF.L.U32 R123, R128.reuse, 0x10, RZ ;  /* 0x00000010807b7819 */ /* 0x040fe200000006ff */
[C---:B------:R-:W-:Y:S01]  /*70b0*/  FFMA R74, R91.reuse, R99, R74 ;  /* 0x000000635b4a7223 */ /* 0x040fe2000000004a */
[----:B------:R-:W-:Y:S01]  /*70c0*/  LOP3.LUT R126, R128, 0xffff0000, RZ, 0xc0, !PT ;  /* 0xffff0000807e7812 */ /* 0x000fe200078ec0ff */
[----:B------:R-:W-:Y:S01]  /*70d0*/  FFMA R75, R91, R102, R75 ;  /* 0x000000665b4b7223 */ /* 0x000fe2000000004b */
[----:B------:R-:W-:Y:S01]  /*70e0*/  SHF.L.U32 R125, R129, 0x10, RZ ;  /* 0x00000010817d7819 */ /* 0x000fe200000006ff */
[----:B------:R-:W-:Y:S01]  /*70f0*/  FFMA R76, R91, R101, R76 ;  /* 0x000000655b4c7223 */ /* 0x000fe2000000004c */
[----:B------:R-:W-:Y:S01]  /*7100*/  LOP3.LUT R128, R129, 0xffff0000, RZ, 0xc0, !PT ;  /* 0xffff000081807812 */ /* 0x000fe200078ec0ff */
[----:B------:R-:W-:Y:S01]  /*7110*/  FFMA R77, R91, R104, R77 ;  /* 0x000000685b4d7223 */ /* 0x000fe2000000004d */
        /* <DEDUP_REMOVED lines=11> */
[C---:B------:R-:W-:Y:S01]  /*71d0*/  FMUL R60, R89.reuse, R60 ;  /* 0x0000003c593c7220 */ /* 0x040fe20000400000 */
[----:B------:R-:W-:Y:S01]  /*71e0*/  MOV R188, UR45 ;  /* 0x0000002d00bc7c02 */ /* 0x000fe20008000f00 */
[C---:B------:R-:W-:Y:S01]  /*71f0*/  FMUL R61, R89.reuse, R61 ;  /* 0x0000003d593d7220 */ /* 0x040fe20000400000 */
[----:B------:R-:W-:Y:S01]  /*7200*/  SHF.L.U32 R103, R106, 0x10, RZ ;  /* 0x000000106a677819 */ /* 0x000fe200000006ff */
[----:B------:R-:W-:Y:S01]  /*7210*/  FMUL R62, R89, R62 ;  /* 0x0000003e593e7220 */ /* 0x000fe20000400000 */
[C---:B------:R-:W-:Y:S01]  /*7220*/  SHF.L.U32 R137, R139.reuse, 0x10, RZ ;  /* 0x000000108b897819 */ /* 0x040fe200000006ff */
[----:B------:R-:W-:Y:S01]  /*7230*/  IMAD R188, R188, 0x2800, R173 ;  /* 0x00002800bcbc7824 */ /* 0x000fe200078e02ad */
[----:B------:R-:W-:Y:S01]  /*7240*/  LOP3.LUT R140, R139, 0xffff0000, RZ, 0xc0, !PT ;  /* 0xffff00008b8c7812 */ /* 0x000fe200078ec0ff */
[----:B------:R-:W-:Y:S01]  /*7250*/  FFMA R78, R91, R103, R78 ;  /* 0x000000675b4e7223 */ /* 0x000fe2000000004e */
[----:B------:R-:W-:Y:S01]  /*7260*/  LOP3.LUT R106, R106, 0xffff0000, RZ, 0xc0, !PT ;  /* 0xffff00006a6a7812 */ /* 0x000fe200078ec0ff */
[C---:B------:R-:W-:Y:S01]  /*7270*/  FMUL R63, R89.reuse, R63 ;  /* 0x0000003f593f7220 */ /* 0x040fe20000400000 */
[C---:B------:R-:W-:Y:S01]  /*7280*/  SHF.L.U32 R139, R144.reuse, 0x10, RZ ;  /* 0x00000010908b7819 */ /* 0x040fe200000006ff */
[----:B------:R-:W-:Y:S01]  /*7290*/  FMUL R64, R89, R64 ;  /* 0x0000004059407220 */ /* 0x000fe20000400000 */
[----:B------:R-:W-:Y:S01]  /*72a0*/  LOP3.LUT R142, R144, 0xffff0000, RZ, 0xc0, !PT ;  /* 0xffff0000908e7812 */ /* 0x000fe200078ec0ff */
[----:B------:R-:W-:Y:S01]  /*72b0*/  FFMA R79, R91, R106, R79 ;  /* 0x0000006a5b4f7223 */ /* 0x000fe2000000004f */
[----:B------:R-:W-:Y:S01]  /*72c0*/  SHF.L.U32 R141, R145, 0x10, RZ ;  /* 0x00000010918d7819 */ /* 0x000fe200000006ff */
[----:B------:R-:W-:Y:S01]  /*72d0*/  FFMA R80, R91, R105, R80 ;  /* 0x000000695b507223 */ /* 0x000fe20000000050 */
        /* <DEDUP_REMOVED lines=11> */
[----:B------:R-:W-:Y:S01]  /*7390*/  FMUL R65, R89, R65 ;  /* 0x0000004159417220 */ /* 0x000fe20000400000 */
[----:B------:R-:W-:Y:S01]  /*73a0*/  LOP3.LUT R152, R153, 0xffff0000, RZ, 0xc0, !PT ;  /* 0xffff000099987812 */ /* 0x000fe200078ec0ff */
        /* <DEDUP_REMOVED lines=12> */
[----:B------:R-:W-:Y:S01]  /*7470*/  FMUL R40, R89, R40 ;  /* 0x0000002859287220 */ /* 0x000fe20000400000 */
[----:B------:R-:W-:Y:S01]  /*7480*/  SHF.L.U32 R161, R163, 0x10, RZ ;  /* 0x00000010a3a17819 */ /* 0x000fe200000006ff */
[----:B------:R-:W-:Y:S01]  /*7490*/  FMUL R41, R89, R41 ;  /* 0x0000002959297220 */ /* 0x000fe20000400000 */
[----:B------:R-:W-:Y:S01]  /*74a0*/  LOP3.LUT R164, R163, 0xffff0000, RZ, 0xc0, !PT ;  /* 0xffff0000a3a47812 */ /* 0x000fe200078ec0ff */
[----:B------:R-:W-:Y:S01]  /*74b0*/  FMUL R42, R89, R42 ;  /* 0x0000002a592a7220 */ /* 0x000fe20000400000 */
[----:B------:R-:W-:Y:S01]  /*74c0*/  F2FP.BF16.F32.PACK_AB R184, R3, R0 ;  /* 0x0000000003b8723e */ /* 0x000fe200000010ff */
[----:B------:R-:W-:Y:S01]  /*74d0*/  FMUL R43, R89, R43 ;  /* 0x0000002b592b7220 */ /* 0x000fe20000400000 */
[----:B------:R-:W-:Y:S01]  /*74e0*/  F2FP.BF16.F32.PACK_AB R185, R21, R20 ;  /* 0x0000001415b9723e */ /* 0x000fe200000010ff */
[----:B------:R-:W-:Y:S01]  /*74f0*/  FMUL R44, R89, R44 ;  /* 0x0000002c592c7220 */ /* 0x000fe20000400000 */
[----:B------:R-:W-:Y:S01]  /*7500*/  F2FP.BF16.F32.PACK_AB R186, R23, R22 ;  /* 0x0000001617ba723e */ /* 0x000fe200000010ff */
[----:B------:R-:W-:Y:S01]  /*7510*/  FMUL R45, R89, R45 ;  /* 0x0000002d592d7220 */ /* 0x000fe20000400000 */
[----:B------:R-:W-:Y:S01]  /*7520*/  F2FP.BF16.F32.PACK_AB R187, R73, R72 ;  /* 0x0000004849bb723e */ /* 0x000fe200000010ff */
[C---:B------:R-:W-:Y:S01]  /*7530*/  FMUL R46, R89.reuse, R46 ;  /* 0x0000002e592e7220 */ /* 0x040fe20000400000 */
[----:B------:R-:W-:Y:S01]  /*7540*/  LEA R200, R188, UR46, 0x1 ;  /* 0x0000002ebcc87c11 */ /* 0x000fe2000f8e08ff */
[C---:B------:R-:W-:Y:S01]  /*7550*/  FMUL R47, R89.reuse, R47 ;  /* 0x0000002f592f7220 */ /* 0x040fe20000400000 */
[C---:B------:R-:W-:Y:S01]  /*7560*/  SHF.L.U32 R163, R168.reuse, 0x10, RZ ;  /* 0x00000010a8a37819 */ /* 0x040fe200000006ff */
[----:B------:R-:W-:Y:S01]  /*7570*/  FMUL R48, R89, R48 ;  /* 0x0000003059307220 */ /* 0x000fe20000400000 */
[----:B------:R-:W-:Y:S01]  /*7580*/  LOP3.LUT R166, R168, 0xffff0000, RZ, 0xc0, !PT ;  /* 0xffff0000a8a67812 */ /* 0x000fe200078ec0ff */
[----:B------:R1:W-:Y:S01]  /*7590*/  STSM.16.M88.4 [R200+0x200], R184 ;  /* 0x000200b8c8007844 */ /* 0x0003e20000000200 */
        /* <DEDUP_REMOVED lines=15> */
[----:B------:R-:W-:Y:S01]  /*7690*/  FMUL R24, R89, R24 ;  /* 0x0000001859187220 */ /* 0x000fe20000400000 */
[----:B------:R-:W-:Y:S01]  /*76a0*/  LEA R171, R197, R200, 0x1 ;  /* 0x000000c8c5ab7211 */ /* 0x000fe200078e08ff */
[C---:B------:R-:W-:Y:S01]  /*76b0*/  FMUL R25, R89.reuse, R25 ;  /* 0x0000001959197220 */ /* 0x040fe20000400000 */
[C---:B------:R-:W-:Y:S01]  /*76c0*/  SHF.L.U32 R111, R114.reuse, 0x10, RZ ;  /* 0x00000010726f7819 */ /* 0x040fe200000006ff */
[----:B------:R-:W-:Y:S01]  /*76d0*/  FMUL R26, R89, R26 ;  /* 0x0000001a591a7220 */ /* 0x000fe20000400000 */
[----:B------:R-:W-:Y:S01]  /*76e0*/  LOP3.LUT R114, R114, 0xffff0000, RZ, 0xc0, !PT ;  /* 0xffff000072727812 */ /* 0x000fe200078ec0ff */
[----:B------:R2:W-:Y:S01]  /*76f0*/  STSM.16.M88.4 [R171+0x200], R188 ;  /* 0x000200bcab007844 */ /* 0x0005e20000000200 */
[C---:B------:R-:W-:Y:S01]  /*7700*/  SHF.L.U32 R119, R122.reuse, 0x10, RZ ;  /* 0x000000107a777819 */ /* 0x040fe200000006ff */
[C---:B------:R-:W-:Y:S01]  /*7710*/  FFMA R60, R91.reuse, R111, R60 ;  /* 0x0000006f5b3c7223 */ /* 0x040fe2000000003c */
[----:B------:R-:W-:Y:S01]  /*7720*/  LOP3.LUT R122, R122, 0xffff0000, RZ, 0xc0, !PT ;  /* 0xffff00007a7a7812 */ /* 0x000fe200078ec0ff */
[C---:B------:R-:W-:Y:S01]  /*7730*/  FFMA R61, R91.reuse, R114, R61 ;  /* 0x000000725b3d7223 */ /* 0x040fe2000000003d */
[C---:B------:R-:W-:Y:S01]  /*7740*/  SHF.L.U32 R127, R130.reuse, 0x10, RZ ;  /* 0x00000010827f7819 */ /* 0x040fe200000006ff */
[C---:B------:R-:W-:Y:S01]  /*7750*/  FFMA R62, R91.reuse, R113, R62 ;  /* 0x000000715b3e7223 */ /* 0x040fe2000000003e */
[C---:B------:R-:W-:Y:S01]  /*7760*/  FFMA R63, R91.reuse, R116, R63 ;  /* 0x000000745b3f7223 */ /* 0x040fe2000000003f */
[----:B------:R-:W-:Y:S01]  /*7770*/  LOP3.LUT R130, R130, 0xffff0000, RZ, 0xc0, !PT ;  /* 0xffff000082827812 */ /* 0x000fe200078ec0ff */
[----:B------:R-:W-:Y:S01]  /*7780*/  FFMA R64, R91, R115, R64 ;  /* 0x000000735b407223 */ /* 0x000fe20000000040 */
[----:B-1----:R-:W-:Y:S01]  /*7790*/  F2FP.BF16.F32.PACK_AB R184, R57, R56 ;  /* 0x0000003839b8723e */ /* 0x002fe200000010ff */
[----:B------:R-:W-:Y:S01]  /*77a0*/  FFMA R65, R91, R118, R65 ;  /* 0x000000765b417223 */ /* 0x000fe20000000041 */
[----:B------:R-:W-:Y:S01]  /*77b0*/  F2FP.BF16.F32.PACK_AB R185, R59, R58 ;  /* 0x0000003a3bb9723e */ /* 0x000fe200000010ff */
[----:B------:R-:W-:Y:S01]  /*77c0*/  FFMA R66, R91, R117, R66 ;  /* 0x000000755b427223 */ /* 0x000fe20000000042 */
[----:B------:R-:W-:Y:S01]  /*77d0*/  F2FP.BF16.F32.PACK_AB R186, R61, R60 ;  /* 0x0000003c3dba723e */ /* 0x000fe200000010ff */
[----:B------:R-:W-:Y:S01]  /*77e0*/  FFMA R67, R91, R120, R67 ;  /* 0x000000785b437223 */ /* 0x000fe20000000043 */
[----:B------:R-:W-:Y:S01]  /*77f0*/  F2FP.BF16.F32.PACK_AB R187, R63, R62 ;  /* 0x0000003e3fbb723e */ /* 0x000fe200000010ff */
[C---:B------:R-:W-:Y:S01]  /*7800*/  FFMA R68, R91.reuse, R119, R68 ;  /* 0x000000775b447223 */ /* 0x040fe20000000044 */
[C---:B------:R-:W-:Y:S01]  /*7810*/  FFMA R69, R91.reuse, R122, R69 ;  /* 0x0000007a5b457223 */ /* 0x040fe20000000045 */
[C---:B------:R-:W-:Y:S01]  /*7820*/  FFMA R70, R91.reuse, R121, R70 ;  /* 0x000000795b467223 */ /* 0x040fe20000000046 */
[C---:B------:R-:W-:Y:S01]  /*7830*/  FFMA R71, R91.reuse, R124, R71 ;  /* 0x0000007c5b477223 */ /* 0x040fe20000000047 */
[----:B------:R1:W-:Y:S01]  /*7840*/  STSM.16.M88.4 [R200+0x1200], R184 ;  /* 0x001200b8c8007844 */ /* 0x0003e20000000200 */
[C---:B------:R-:W-:Y:S01]  /*7850*/  FFMA R40, R91.reuse, R123, R40 ;  /* 0x0000007b5b287223 */ /* 0x040fe20000000028 */
[C---:B------:R-:W-:Y:S01]  /*7860*/  FFMA R41, R91.reuse, R126, R41 ;  /* 0x0000007e5b297223 */ /* 0x040fe20000000029 */
[C---:B------:R-:W-:Y:S01]  /*7870*/  SHF.L.U32 R135, R138.reuse, 0x10, RZ ;  /* 0x000000108a877819 */ /* 0x040fe200000006ff */
[C---:B------:R-:W-:Y:S01]  /*7880*/  FFMA R42, R91.reuse, R125, R42 ;  /* 0x0000007d5b2a7223 */ /* 0x040fe2000000002a */
[C---:B------:R-:W-:Y:S01]  /*7890*/  FFMA R43, R91.reuse, R128, R43 ;  /* 0x000000805b2b7223 */ /* 0x040fe2000000002b */
[----:B------:R-:W-:Y:S01]  /*78a0*/  LOP3.LUT R138, R138, 0xffff0000, RZ, 0xc0, !PT ;  /* 0xffff00008a8a7812 */ /* 0x000fe200078ec0ff */
[C---:B------:R-:W-:Y:S01]  /*78b0*/  FFMA R44, R91.reuse, R127, R44 ;  /* 0x0000007f5b2c7223 */ /* 0x040fe2000000002c */
[C---:B------:R-:W-:Y:S01]  /*78c0*/  FFMA R45, R91.reuse, R130, R45 ;  /* 0x000000825b2d7223 */ /* 0x040fe2000000002d */
[C---:B------:R-:W-:Y:S01]  /*78d0*/  SHF.L.U32 R143, R146.reuse, 0x10, RZ ;  /* 0x00000010928f7819 */ /* 0x040fe200000006ff */
[----:B------:R-:W-:Y:S01]  /*78e0*/  FFMA R46, R91, R129, R46 ;  /* 0x000000815b2e7223 */ /* 0x000fe2000000002e */
[----:B--2---:R-:W-:Y:S01]  /*78f0*/  F2FP.BF16.F32.PACK_AB R188, R65, R64 ;  /* 0x0000004041bc723e */ /* 0x004fe200000010ff */
        /* <DEDUP_REMOVED lines=13> */
[----:B------:R-:W-:Y:S01]  /*79d0*/  LOP3.LUT R146, R146, 0xffff0000, RZ, 0xc0, !PT ;  /* 0xffff000092927812 */ /* 0x000fe200078ec0ff */
[C---:B------:R-:W-:Y:S01]  /*79e0*/  FFMA R24, R91.reuse, R139, R24 ;  /* 0x0000008b5b187223 */ /* 0x040fe20000000018 */
[C---:B------:R-:W-:Y:S01]  /*79f0*/  FFMA R25, R91.reuse, R142, R25 ;  /* 0x0000008e5b197223 */ /* 0x040fe20000000019 */
[----:B------:R-:W-:Y:S01]  /*7a00*/  SHF.L.U32 R151, R154, 0x10, RZ ;  /* 0x000000109a977819 */ /* 0x000fe200000006ff */
[----:B------:R-:W-:Y:S01]  /*7a10*/  FFMA R26, R91, R141, R26 ;  /* 0x0000008d5b1a7223 */ /* 0x000fe2000000001a */
[C---:B------:R-:W-:Y:S01]  /*7a20*/  SHF.L.U32 R159, R162.reuse, 0x10, RZ ;  /* 0x00000010a29f7819 */ /* 0x040fe200000006ff */
[----:B------:R-:W-:Y:S01]  /*7a30*/  FMUL R27, R89, R27 ;  /* 0x0000001b591b7220 */ /* 0x000fe20000400000 */
[----:B-1----:R-:W-:Y:S01]  /*7a40*/  F2FP.BF16.F32.PACK_AB R184, R41, R40 ;  /* 0x0000002829b8723e */ /* 0x002fe200000010ff */
[----:B------:R-:W-:Y:S01]  /*7a50*/  FMUL R28, R89, R28 ;  /* 0x0000001c591c7220 */ /* 0x000fe20000400000 */
[----:B------:R-:W-:Y:S01]  /*7a60*/  F2FP.BF16.F32.PACK_AB R185, R43, R42 ;  /* 0x0000002a2bb9723e */ /* 0x000fe200000010ff */
[----:B------:R-:W-:Y:S01]  /*7a70*/  FFMA R27, R91, R144, R27 ;  /* 0x000000905b1b7223 */ /* 0x000fe2000000001b */
[----:B------:R-:W-:Y:S01]  /*7a80*/  F2FP.BF16.F32.PACK_AB R186, R45, R44 ;  /* 0x0000002c2dba723e */ /* 0x000fe200000010ff */
[----:B------:R-:W-:Y:S01]  /*7a90*/  FFMA R28, R91, R143, R28 ;  /* 0x0000008f5b1c7223 */ /* 0x000fe2000000001c */
[----:B------:R-:W-:Y:S01]  /*7aa0*/  F2FP.BF16.F32.PACK_AB R187, R47, R46 ;  /* 0x0000002e2fbb723e */ /* 0x000fe200000010ff */
[C---:B------:R-:W-:Y:S01]  /*7ab0*/  FMUL R29, R89.reuse, R29 ;  /* 0x0000001d591d7220 */ /* 0x040fe20000400000 */
[----:B------:R-:W-:Y:S01]  /*7ac0*/  LOP3.LUT R162, R162, 0xffff0000, RZ, 0xc0, !PT ;  /* 0xffff0000a2a27812 */ /* 0x000fe200078ec0ff */
[C---:B------:R-:W-:Y:S01]  /*7ad0*/  FMUL R30, R89.reuse, R30 ;  /* 0x0000001e591e7220 */ /* 0x040fe20000400000 */
[----:B------:R-:W-:Y:S01]  /*7ae0*/  FMUL R31, R89, R31 ;  /* 0x0000001f591f7220 */ /* 0x000fe20000400000 */
[----:B------:R1:W-:Y:S01]  /*7af0*/  STSM.16.M88.4 [R200+0x2200], R184 ;  /* 0x002200b8c8007844 */ /* 0x0003e20000000200 */
[C---:B------:R-:W-:Y:S01]  /*7b00*/  FFMA R29, R91.reuse, R146, R29 ;  /* 0x000000925b1d7223 */ /* 0x040fe2000000001d */
[C---:B------:R-:W-:Y:S01]  /*7b10*/  FFMA R30, R91.reuse, R145, R30 ;  /* 0x000000915b1e7223 */ /* 0x040fe2000000001e */
[----:B------:R-:W-:Y:S01]  /*7b20*/  FFMA R31, R91, R148, R31 ;  /* 0x000000945b1f7223 */ /* 0x000fe2000000001f */
[C---:B------:R-:W-:Y:S01]  /*7b30*/  FMUL R32, R89.reuse, R32 ;  /* 0x0000002059207220 */ /* 0x040fe20000400000 */
[C---:B------:R-:W-:Y:S01]  /*7b40*/  FMUL R33, R89.reuse, R33 ;  /* 0x0000002159217220 */ /* 0x040fe20000400000 */
[----:B------:R-:W-:Y:S01]  /*7b50*/  FMUL R34, R89, R34 ;  /* 0x0000002259227220 */ /* 0x000fe20000400000 */
[----:B------:R-:W-:Y:S01]  /*7b60*/  LOP3.LUT R154, R154, 0xffff0000, RZ, 0xc0, !PT ;  /* 0xffff00009a9a7812 */ /* 0x000fe200078ec0ff */
[C---:B------:R-:W-:Y:S01]  /*7b70*/  FFMA R32, R91.reuse, R147, R32 ;  /* 0x000000935b207223 */ /* 0x040fe20000000020 */
[----:B------:R-:W-:Y:S01]  /*7b80*/  FFMA R33, R91, R150, R33 ;  /* 0x000000965b217223 */ /* 0x000fe20000000021 */
[----:B--2---:R-:W-:Y:S01]  /*7b90*/  F2FP.BF16.F32.PACK_AB R188, R49, R48 ;  /* 0x0000003031bc723e */ /* 0x004fe200000010ff */
[----:B------:R-:W-:Y:S01]  /*7ba0*/  FFMA R34, R91, R149, R34 ;  /* 0x000000955b227223 */ /* 0x000fe20000000022 */
[----:B------:R-:W-:Y:S01]  /*7bb0*/  F2FP.BF16.F32.PACK_AB R189, R51, R50 ;  /* 0x0000003233bd723e */ /* 0x000fe200000010ff */
[----:B------:R-:W-:Y:S01]  /*7bc0*/  FMUL R35, R89, R35 ;  /* 0x0000002359237220 */ /* 0x000fe20000400000 */
[----:B------:R-:W-:Y:S01]  /*7bd0*/  F2FP.BF16.F32.PACK_AB R190, R53, R52 ;  /* 0x0000003435be723e */ /* 0x000fe200000010ff */
[----:B------:R-:W-:Y:S01]  /*7be0*/  FMUL R36, R89, R36 ;  /* 0x0000002459247220 */ /* 0x000fe20000400000 */
[----:B------:R-:W-:Y:S01]  /*7bf0*/  F2FP.BF16.F32.PACK_AB R191, R55, R54 ;  /* 0x0000003637bf723e */ /* 0x000fe200000010ff */
[----:B------:R-:W-:Y:S01]  /*7c00*/  FFMA R35, R91, R152, R35 ;  /* 0x000000985b237223 */ /* 0x000fe20000000023 */
[----:B------:R-:W-:Y:S01]  /*7c10*/  FMUL R37, R89, R37 ;  /* 0x0000002559257220 */ /* 0x000fe20000400000 */
[----:B------:R-:W-:Y:S01]  /*7c20*/  FFMA R36, R91, R151, R36 ;  /* 0x000000975b247223 */ /* 0x000fe20000000024 */
[----:B------:R-:W-:Y:S01]  /*7c30*/  FMUL R38, R89, R38 ;  /* 0x0000002659267220 */ /* 0x000fe20000400000 */
[----:B------:R2:W-:Y:S01]  /*7c40*/  STSM.16.M88.4 [R171+0x2200], R188 ;  /* 0x002200bcab007844 */ /* 0x0005e20000000200 */
[C---:B------:R-:W-:Y:S01]  /*7c50*/  FFMA R37, R91.reuse, R154, R37 ;  /* 0x0000009a5b257223 */ /* 0x040fe20000000025 */
[C---:B------:R-:W-:Y:S01]  /*7c60*/  SHF.L.U32 R167, R170.reuse, 0x10, RZ ;  /* 0x00000010aaa77819 */ /* 0x040fe200000006ff */
[----:B------:R-:W-:Y:S01]  /*7c70*/  FFMA R38, R91, R153, R38 ;  /* 0x000000995b267223 */ /* 0x000fe20000000026 */
[C---:B------:R-:W-:Y:S01]  /*7c80*/  FMUL R39, R89.reuse, R39 ;  /* 0x0000002759277220 */ /* 0x040fe20000400000 */
[----:B------:R-:W-:Y:S01]  /*7c90*/  LOP3.LUT R170, R170, 0xffff0000, RZ, 0xc0, !PT ;  /* 0xffff0000aaaa7812 */ /* 0x000fe200078ec0ff */
[C---:B------:R-:W-:Y:S01]  /*7ca0*/  FMUL R4, R89.reuse, R4 ;  /* 0x0000000459047220 */ /* 0x040fe20000400000 */
[C---:B------:R-:W-:Y:S01]  /*7cb0*/  FMUL R5, R89.reuse, R5 ;  /* 0x0000000559057220 */ /* 0x040fe20000400000 */
[----:B------:R-:W-:Y:S01]  /*7cc0*/  FMUL R6, R89, R6 ;  /* 0x0000000659067220 */ /* 0x000fe20000400000 */
[----:B------:R-:W-:Y:S01]  /*7cd0*/  FFMA R39, R91, R156, R39 ;  /* 0x0000009c5b277223 */ /* 0x000fe20000000027 */
[----:B-1----:R-:W-:Y:S01]  /*7ce0*/  F2FP.BF16.F32.PACK_AB R184, R25, R24 ;  /* 0x0000001819b8723e */ /* 0x002fe200000010ff */
[----:B------:R-:W-:Y:S01]  /*7cf0*/  FMUL R7, R89, R7 ;  /* 0x0000000759077220 */ /* 0x000fe20000400000 */
[----:B------:R-:W-:Y:S01]  /*7d00*/  F2FP.BF16.F32.PACK_AB R185, R27, R26 ;  /* 0x0000001a1bb9723e */ /* 0x000fe200000010ff */
[----:B------:R-:W-:Y:S01]  /*7d10*/  FFMA R4, R91, R155, R4 ;  /* 0x0000009b5b047223 */ /* 0x000fe20000000004 */
[----:B------:R-:W-:Y:S01]  /*7d20*/  FMUL R8, R89, R8 ;  /* 0x0000000859087220 */ /* 0x000fe20000400000 */
        /* <DEDUP_REMOVED lines=14> */
[----:B------:R-:W-:Y:S01]  /*7e10*/  F2FP.BF16.F32.PACK_AB R186, R29, R28 ;  /* 0x0000001c1dba723e */ /* 0x000fe200000010ff */
[----:B------:R-:W-:Y:S01]  /*7e20*/  FFMA R12, R91, R163, R12 ;  /* 0x000000a35b0c7223 */ /* 0x000fe2000000000c */
[----:B------:R-:W-:Y:S01]  /*7e30*/  F2FP.BF16.F32.PACK_AB R187, R31, R30 ;  /* 0x0000001e1fbb723e */ /* 0x000fe200000010ff */
[----:B------:R-:W-:Y:S01]  /*7e40*/  FMUL R16, R89, R16 ;  /* 0x0000001059107220 */ /* 0x000fe20000400000 */
[----:B------:R-:W-:Y:S01]  /*7e50*/  FFMA R13, R91, R166, R13 ;  /* 0x000000a65b0d7223 */ /* 0x000fe2000000000d */
[----:B------:R-:W-:Y:S01]  /*7e60*/  FMUL R17, R89, R17 ;  /* 0x0000001159117220 */ /* 0x000fe20000400000 */
[----:B------:R-:W-:Y:S01]  /*7e70*/  FFMA R14, R91, R165, R14 ;  /* 0x000000a55b0e7223 */ /* 0x000fe2000000000e */
[----:B------:R1:W-:Y:S01]  /*7e80*/  STSM.16.M88.4 [R200+0x3200], R184 ;  /* 0x003200b8c8007844 */ /* 0x0003e20000000200 */
[----:B------:R-:W-:Y:S01]  /*7e90*/  FMUL R18, R89, R18 ;  /* 0x0000001259127220 */ /* 0x000fe20000400000 */
[----:B------:R-:W-:Y:S01]  /*7ea0*/  FFMA R15, R91, R168, R15 ;  /* 0x000000a85b0f7223 */ /* 0x000fe2000000000f */
[----:B------:R-:W-:Y:S01]  /*7eb0*/  FMUL R19, R89, R19 ;  /* 0x0000001359137220 */ /* 0x000fe20000400000 */
[----:B--2---:R-:W-:Y:S01]  /*7ec0*/  F2FP.BF16.F32.PACK_AB R188, R33, R32 ;  /* 0x0000002021bc723e */ /* 0x004fe200000010ff */
[----:B------:R-:W-:Y:S01]  /*7ed0*/  FFMA R16, R91, R167, R16 ;  /* 0x000000a75b107223 */ /* 0x000fe20000000010 */
[----:B------:R-:W-:Y:S01]  /*7ee0*/  F2FP.BF16.F32.PACK_AB R189, R35, R34 ;  /* 0x0000002223bd723e */ /* 0x000fe200000010ff */
[----:B------:R-:W-:Y:S01]  /*7ef0*/  FFMA R17, R91, R170, R17 ;  /* 0x000000aa5b117223 */ /* 0x000fe20000000011 */
[----:B------:R-:W-:Y:S01]  /*7f00*/  F2FP.BF16.F32.PACK_AB R190, R37, R36 ;  /* 0x0000002425be723e */ /* 0x000fe200000010ff */
[----:B------:R-:W-:Y:S01]  /*7f10*/  FFMA R18, R91, R169, R18 ;  /* 0x000000a95b127223 */ /* 0x000fe20000000012 */
[----:B------:R-:W-:Y:S01]  /*7f20*/  F2FP.BF16.F32.PACK_AB R191, R39, R38 ;  /* 0x0000002627bf723e */ /* 0x000fe200000010ff */
[----:B------:R-:W-:Y:S01]  /*7f30*/  FFMA R19, R91, R172, R19 ;  /* 0x000000ac5b137223 */ /* 0x000fe20000000013 */
[----:B------:R-:W-:Y:S01]  /*7f40*/  F2FP.BF16.F32.PACK_AB R156, R5, R4 ;  /* 0x00000004059c723e */ /* 0x000fe200000010ff */
[----:B------:R-:W-:Y:S01]  /*7f50*/  UIADD3 UR7, UPT, UPT, UR45, 0x1, URZ ;  /* 0x000000012d077890 */ /* 0x000fe2000fffe0ff */
[----:B------:R-:W-:Y:S01]  /*7f60*/  F2FP.BF16.F32.PACK_AB R157, R7, R6 ;  /* 0x00000006079d723e */ /* 0x000fe200000010ff */
[----:B------:R1:W-:Y:S01]  /*7f70*/  STSM.16.M88.4 [R171+0x3200], R188 ;  /* 0x003200bcab007844 */ /* 0x0003e20000000200 */
[----:B------:R-:W-:Y:S01]  /*7f80*/  F2FP.BF16.F32.PACK_AB R158, R9, R8 ;  /* 0x00000008099e723e */ /* 0x000fe200000010ff */
[----:B------:R-:W-:Y:S01]  /*7f90*/  BSSY.RECONVERGENT B0, `(.L_x_113) ;  /* 0x000002e000007945 */ /* 0x000fe20003800200 */
[----:B------:R-:W-:Y:S02]  /*7fa0*/  F2FP.BF16.F32.PACK_AB R159, R11, R10 ;  /* 0x0000000a0b9f723e */ /* 0x000fe400000010ff */
[----:B------:R-:W-:Y:S02]  /*7fb0*/  F2FP.BF16.F32.PACK_AB R160, R13, R12 ;  /* 0x0000000c0da0723e */ /* 0x000fe400000010ff */
[----:B------:R-:W-:Y:S01]  /*7fc0*/  F2FP.BF16.F32.PACK_AB R161, R15, R14 ;  /* 0x0000000e0fa1723e */ /* 0x000fe200000010ff */
[----:B------:R1:W-:Y:S01]  /*7fd0*/  STSM.16.M88.4 [R200+0x4200], R156 ;  /* 0x0042009cc8007844 */ /* 0x0003e20000000200 */
[----:B------:R-:W-:Y:S02]  /*7fe0*/  F2FP.BF16.F32.PACK_AB R162, R17, R16 ;  /* 0x0000001011a2723e */ /* 0x000fe400000010ff */
[----:B------:R-:W-:Y:S05]  /*7ff0*/  F2FP.BF16.F32.PACK_AB R163, R19, R18 ;  /* 0x0000001213a3723e */ /* 0x000fea00000010ff */
[----:B------:R1:W-:Y:S01]  /*8000*/  STSM.16.M88.4 [R171+0x4200], R160 ;  /* 0x004200a0ab007844 */ /* 0x0003e20000000200 */
[----:B------:R-:W-:Y:S01]  /*8010*/  @!PT LDS RZ, [RZ] ;  /* 0x00000000fffff984 */ /* 0x000fe20000000800 */
[----:B------:R-:W-:Y:S01]  /*8020*/  @!PT LDS RZ, [RZ] ;  /* 0x00000000fffff984 */ /* 0x000fe20000000800 */
[----:B------:R-:W-:Y:S01]  /*8030*/  @!PT LDS RZ, [RZ] ;  /* 0x00000000fffff984 */ /* 0x000fe20000000800 */
[----:B------:R-:W-:Y:S01]  /*8040*/  @!PT LDS RZ, [RZ] ;  /* 0x00000000fffff984 */ /* 0x000fe20000000800 */
[----:B------:R2:W-:Y:S07]  /*8050*/  MEMBAR.ALL.CTA ;  /* 0x0000000000007992 */ /* 0x0005ee0000008000 */
[----:B--2---:R-:W2:Y:S02]  /*8060*/  FENCE.VIEW.ASYNC.S ;  /* 0x00000000000073c6 */ /* 0x004ea40000000000 */
[----:B--2---:R-:W-:Y:S06]  /*8070*/  BAR.SYNC.DEFER_BLOCKING 0x1, 0x80 ;  /* 0x0042000000007b1d */ /* 0x004fec0000010000 */
[----:B------:R-:W-:Y:S05]  /*8080*/  @P0 BRA `(.L_x_114) ;  /* 0x0000000000780947 */ /* 0x000fea0003800000 */
[----:B------:R-:W2:Y:S01]  /*8090*/  LDCU.64 UR12, c[0x0][0x348] ;  /* 0x00006900ff0c77ac */ /* 0x000ea20008000a00 */
[----:B------:R-:W-:Y:S02]  /*80a0*/  UIMAD UR6, UR45, 0x5000, UR46 ;  /* 0x000050002d0678a4 */ /* 0x000fe4000f8e022e */
[----:B------:R-:W-:Y:S02]  /*80b0*/  UIMAD UR9, UR48, 0xa0, URZ ;  /* 0x000000a0300978a4 */ /* 0x000fe4000f8e02ff */
[----:B------:R-:W-:Y:S02]  /*80c0*/  USHF.L.U32 UR10, UR47, 0x6, URZ ;  /* 0x000000062f0a7899 */ /* 0x000fe400080006ff */
[----:B------:R-:W-:Y:S01]  /*80d0*/  UIADD3 UR8, UPT, UPT, UR6, 0x200, URZ ;  /* 0x0000020006087890 */ /* 0x000fe2000fffe0ff */
[----:B------:R-:W-:Y:S01]  /*80e0*/  UMOV UR11, UR36 ;  /* 0x00000024000b7c82 */ /* 0x000fe20008000000 */
[----:B------:R-:W-:Y:S02]  /*80f0*/  UIADD3 UR25, UPT, UPT, UR9, 0x20, URZ ;  /* 0x0000002009197890 */ /* 0x000fe4000fffe0ff */
[----:B------:R-:W-:Y:S01]  /*8100*/  UIADD3 UR24, UPT, UPT, UR6, 0x1200, URZ ;  /* 0x0000120006187890 */ /* 0x000fe2000fffe0ff */
[----:B------:R-:W-:Y:S01]  /*8110*/  UMOV UR27, UR36 ;  /* 0x00000024001b7c82 */ /* 0x000fe20008000000 */
[----:B--2---:R-:W-:Y:S01]  /*8120*/  UIADD3 UR4, UP0, UPT, UR12, 0x680, URZ ;  /* 0x000006800c047890 */ /* 0x004fe2000ff1e0ff */
[----:B------:R-:W-:Y:S01]  /*8130*/  UMOV UR26, UR10 ;  /* 0x0000000a001a7c82 */ /* 0x000fe20008000000 */
[----:B------:R-:W-:Y:S02]  /*8140*/  UIADD3 UR21, UPT, UPT, UR9, 0x40, URZ ;  /* 0x0000004009157890 */ /* 0x000fe4000fffe0ff */
[----:B------:R-:W-:Y:S02]  /*8150*/  UIADD3.X UR5, UPT, UPT, URZ, UR13, URZ, UP0, !UPT ;  /* 0x0000000dff057290 */ /* 0x000fe400087fe4ff */
[----:B------:R-:W-:Y:S01]  /*8160*/  UIADD3 UR20, UPT, UPT, UR6, 0x2200, URZ ;  /* 0x0000220006147890 */ /* 0x000fe2000fffe0ff */
[----:B------:R-:W-:Y:S01]  /*8170*/  UMOV UR23, UR36 ;  /* 0x0000002400177c82 */ /* 0x000fe20008000000 */
[----:B------:R-:W-:Y:S01]  /*8180*/  UMOV UR22, UR10 ;  /* 0x0000000a00167c82 */ /* 0x000fe20008000000 */
[----:B------:R-:W-:Y:S02]  /*8190*/  UIADD3 UR17, UPT, UPT, UR9, 0x60, URZ ;  /* 0x0000006009117890 */ /* 0x000fe4000fffe0ff */
[----:B------:R-:W-:Y:S02]  /*81a0*/  UIADD3 UR16, UPT, UPT, UR6, 0x3200, URZ ;  /* 0x0000320006107890 */ /* 0x000fe4000fffe0ff */
[----:B------:R2:W-:Y:S01]  /*81b0*/  UTMASTG.3D [UR8], [UR4] ;  /* 0x00000008040073b5 */ /* 0x0005e20008010000 */
[----:B------:R-:W-:Y:S01]  /*81c0*/  UMOV UR19, UR36 ;  /* 0x0000002400137c82 */ /* 0x000fe20008000000 */
[----:B------:R-:W-:Y:S01]  /*81d0*/  UMOV UR18, UR10 ;  /* 0x0000000a00127c82 */ /* 0x000fe20008000000 */
[----:B------:R-:W-:Y:S02]  /*81e0*/  UIADD3 UR13, UPT, UPT, UR9, 0x80, URZ ;  /* 0x00000080090d7890 */ /* 0x000fe4000fffe0ff */
[----:B------:R-:W-:Y:S01]  /*81f0*/  UIADD3 UR12, UPT, UPT, UR6, 0x4200, URZ ;  /* 0x00004200060c7890 */ /* 0x000fe2000fffe0ff */
[----:B------:R-:W-:Y:S01]  /*8200*/  UMOV UR15, UR36 ;  /* 0x00000024000f7c82 */ /* 0x000fe20008000000 */
[----:B------:R2:W-:Y:S01]  /*8210*/  UTMASTG.3D [UR24], [UR4] ;  /* 0x00000018040073b5 */ /* 0x0005e20008010000 */
[----:B------:R-:W-:Y:S01]  /*8220*/  UMOV UR14, UR10 ;  /* 0x0000000a000e7c82 */ /* 0x000fe20008000000 */
[----:B------:R2:W-:Y:S01]  /*8230*/  UTMASTG.3D [UR20], [UR4] ;  /* 0x00000014040073b5 */ /* 0x0005e20008010000 */
[----:B------:R2:W-:Y:S04]  /*8240*/  UTMASTG.3D [UR16], [UR4] ;  /* 0x00000010040073b5 */ /* 0x0005e80008010000 */
[----:B------:R2:W-:Y:S02]  /*8250*/  UTMASTG.3D [UR12], [UR4] ;  /* 0x0000000c040073b5 */ /* 0x0005e40008010000 */
[----:B--2---:R0:W-:Y:S02]  /*8260*/  UTMACMDFLUSH ;  /* 0x00000000000079b7 */ /* 0x0041e40000000000 */
.L_x_114:
[----:B------:R-:W-:Y:S05]  /*8270*/  BSYNC.RECONVERGENT B0 ;  /* 0x0000000000007941 */ /* 0x000fea0003800200 */
.L_x_113:
[----:B------:R-:W-:Y:S04]  /*8280*/  BSSY.RECONVERGENT B0, `(.L_x_115) ;  /* 0x0000003000007945 */ /* 0x000fe80003800200 */
[----:B------:R-:W-:Y:S05]  /*8290*/  @P0 BRA `(.L_x_116) ;  /* 0x0000000000040947 */ /* 0x000fea0003800000 */
[----:B------:R-:W-:Y:S04]  /*82a0*/  DEPBAR.LE SB0, 0x0 ;  /* 0x000080000000791a */ /* 0x000fe80000000000 */
.L_x_116:
[----:B------:R-:W-:Y:S05]  /*82b0*/  BSYNC.RECONVERGENT B0 ;  /* 0x0000000000007941 */ /* 0x000fea0003800200 */
.L_x_115:
[----:B------:R-:W-:Y:S01]  /*82c0*/  BAR.SYNC.DEFER_BLOCKING 0x1, 0x80 ;  /* 0x0042000000007b1d */ /* 0x000fe20000010000 */
[----:B------:R-:W-:Y:S01]  /*82d0*/  UIADD3 UR49, UPT, UPT, UR49, 0x1, URZ ;  /* 0x0000000131317890 */ /* 0x000fe2000fffe0ff */
[----:B------:R-:W-:Y:S03]  /*82e0*/  IADD3 R88, PT, PT, R88, 0x1, RZ ;  /* 0x0000000158587810 */ /* 0x000fe60007ffe0ff */
[----:B------:R-:W-:Y:S09]  /*82f0*/  UISETP.NE.AND UP0, UPT, UR49, URZ, UPT ;  /* 0x000000ff3100728c */ /* 0x000ff2000bf05270 */
[----:B------:R-:W-:Y:S05]  /*8300*/  BRA.U !UP0, `(.L_x_117) ;  /* 0x0000000108287547 */ /* 0x000fea000b800000 */
[----:B------:R-:W-:Y:S01]  /*8310*/  ISETP.NE.AND P0, PT, R199, RZ, PT ;  /* 0x000000ffc700720c */ /* 0x000fe20003f05270 */
[----:B------:R-:W2:Y:S11]  /*8320*/  S2R R0, SR_CgaCtaId ;  /* 0x0000000000007919 */ /* 0x000eb60000008800 */
[----:B------:R-:W-:Y:S01]  /*8330*/  @!UPT UIADD3 URZ, UPT, UPT, URZ, URZ, URZ ;  /* 0x000000fffffff290 */ /* 0x000fe2000fffe0ff */
[C---:B------:R-:W-:Y:S01]  /*8340*/  @P0 LEA R3, R193.reuse, UR46, 0x3 ;  /* 0x0000002ec1030c11 */ /* 0x040fe2000f8e18ff */
[----:B------:R-:W-:Y:S04]  /*8350*/  VIADD R193, R193, 0x1 ;  /* 0x00000001c1c17836 */ /* 0x000fe80000000000 */
[----:B------:R-:W-:Y:S05]  /*8360*/  @P0 VIADD R3, R3, 0xe0 ;  /* 0x000000e003030836 */ /* 0x000fea0000000000 */
[----:B--2---:R-:W-:Y:S04]  /*8370*/  @P0 PRMT R0, R0, 0x654, R3 ;  /* 0x0000065400000816 */ /* 0x004fe80000000003 */
[----:B------:R2:W-:Y:S01]  /*8380*/  @P0 SYNCS.ARRIVE.TRANS64.RED.A1T0 RZ, [R0+URZ], RZ ;  /* 0x000000ff00ff09a7 */ /* 0x0005e200081004ff */
[C---:B------:R-:W-:Y:S04]  /*8390*/  ISETP.NE.AND P0, PT, R193.reuse, 0x2, PT ;  /* 0x00000002c100780c */ /* 0x040fe80003f05270 */
[----:B------:R-:W-:Y:S09]  /*83a0*/  SEL R193, R193, RZ, P0 ;  /* 0x000000ffc1c17207 */ /* 0x000ff20000000000 */
.L_x_117:
[----:B------:R-:W-:Y:S01]  /*83b0*/  ISETP.NE.AND P0, PT, R192, 0x2, PT ;  /* 0x00000002c000780c */ /* 0x000fe20003f05270 */
[----:B------:R-:W-:Y:S01]  /*83c0*/  UISETP.NE.AND UP1, UPT, UR56, URZ, UPT ;  /* 0x000000ff3800728c */ /* 0x000fe2000bf25270 */
[----:B------:R-:W-:Y:S01]  /*83d0*/  ISETP.NE.AND P1, PT, R88, 0x4, PT ;  /* 0x000000045800780c */ /* 0x000fe20003f25270 */
[----:B------:R-:W-:Y:S01]  /*83e0*/  UISETP.NE.AND UP0, UPT, UR7, 0x2, UPT ;  /* 0x000000020700788c */ /* 0x000fe2000bf05270 */
[----:B------:R-:W-:Y:S01]  /*83f0*/  SEL R3, RZ, 0x1, P0 ;  /* 0x00000001ff037807 */ /* 0x000fe20000000000 */
[----:B------:R-:W-:Y:S01]  /*8400*/  UIADD3 UR48, UPT, UPT, UR37, UR58, URZ ;  /* 0x0000003a25307290 */ /* 0x000fe2000fffe0ff */
[----:B--2---:R-:W-:Y:S01]  /*8410*/  SEL R0, RZ, 0x1, P1 ;  /* 0x00000001ff007807 */ /* 0x004fe20000800000 */
[----:B------:R-:W-:Y:S01]  /*8420*/  USEL UR4, URZ, 0x1, UP0 ;  /* 0x00000001ff047887 */ /* 0x000fe20008000000 */
[----:B------:R-:W-:Y:S01]  /*8430*/  LOP3.LUT R194, R194, R3, RZ, 0x3c, !PT ;  /* 0x00000003c2c27212 */ /* 0x000fe200078e3cff */
[----:B------:R-:W-:Y:S01]  /*8440*/  UIADD3 UR47, UPT, UPT, UR38, UR59, URZ ;  /* 0x0000003b262f7290 */ /* 0x000fe2000fffe0ff */
[----:B------:R-:W-:Y:S01]  /*8450*/  LOP3.LUT R195, R195, R0, RZ, 0x3c, !PT ;  /* 0x00000000c3c37212 */ /* 0x000fe200078e3cff */
[----:B------:R-:W-:Y:S01]  /*8460*/  USEL UR45, UR7, URZ, UP0 ;  /* 0x000000ff072d7287 */ /* 0x000fe20008000000 */
[----:B------:R-:W-:Y:S01]  /*8470*/  SEL R192, R192, RZ, P0 ;  /* 0x000000ffc0c07207 */ /* 0x000fe20000000000 */
[----:B------:R-:W-:Y:S01]  /*8480*/  UMOV UR36, UR57 ;  /* 0x0000003900247c82 */ /* 0x000fe20008000000 */
[----:B------:R-:W-:Y:S02]  /*8490*/  SEL R88, R88, RZ, P1 ;  /* 0x000000ff58587207 */ /* 0x000fe40000800000 */
[----:B------:R-:W-:Y:S01]  /*84a0*/  LOP3.LUT R196, R196, UR4, RZ, 0x3c, !PT ;  /* 0x00000004c4c47c12 */ /* 0x000fe2000f8e3cff */
[----:B------:R-:W-:Y:S06]  /*84b0*/  BRA.U UP1, `(.L_x_118) ;  /* 0xffffffd101147547 */ /* 0x000fec000b83ffff */
[----:B------:R-:W-:-:S09]  /*84c0*/  UISETP.NE.AND UP0, UPT, UR63, URZ, UPT ;  /* 0x000000ff3f00728c */ /* 0x000fd2000bf05270 */
[----:B------:R-:W-:Y:S05]  /*84d0*/  BRA.U !UP0, `(.L_x_119) ;  /* 0x0000000108487547 */ /* 0x000fea000b800000 */
[----:B------:R-:W2:Y:S02]  /*84e0*/  LDCU.64 UR4, c[0x0][0x890] ;  /* 0x00011200ff0477ac */ /* 0x000ea40008000a00 */
[----:B--2---:R-:W-:-:S04]  /*84f0*/  UISETP.NE.U32.AND UP0, UPT, UR4, URZ, UPT ;  /* 0x000000ff0400728c */ /* 0x004fc8000bf05070 */
[----:B------:R-:W-:-:S09]  /*8500*/  UISETP.NE.AND.EX UP0, UPT, UR5, URZ, UPT, UP0 ;  /* 0x000000ff0500728c */ /* 0x000fd2000bf05300 */
[----:B------:R-:W-:Y:S05]  /*8510*/  BRA.U UP0, `(.L_x_120) ;  /* 0x00000001000c7547 */ /* 0x000fea000b800000 */
[----:B------:R-:W-:-:S13]  /*8520*/  FSETP.NEU.AND P0, PT, R91, RZ, PT ;  /* 0x000000ff5b00720b */ /* 0x000fda0003f0d000 */
[----:B------:R-:W-:Y:S05]  /*8530*/  @!P0 EXIT ;  /* 0x000000000000894d */ /* 0x000fea0003800000 */
[----:B------:R-:W-:Y:S05]  /*8540*/  BRA `(.L_x_119) ;  /* 0x00000000002c7947 */ /* 0x000fea0003800000 */
.L_x_120:
[----:B------:R-:W-:Y:S01]  /*8550*/  LOP3.LUT P0, RZ, R182, 0xff, RZ, 0xc0, !PT ;  /* 0x000000ffb6ff7812 */ /* 0x000fe2000780c0ff */
[----:B------:R-:W-:-:S12]  /*8560*/  BSSY.RECONVERGENT B0, `(.L_x_119) ;  /* 0x0000009000007945 */ /* 0x000fd80003800200 */
[----:B------:R-:W-:Y:S05]  /*8570*/  @P0 BRA `(.L_x_121) ;  /* 0x0000000000140947 */ /* 0x000fea0003800000 */
[----:B------:R-:W2:Y:S02]  /*8580*/  LDCU.64 UR4, c[0x0][0x888] ;  /* 0x00011100ff0477ac */ /* 0x000ea40008000a00 */
[----:B--2---:R-:W-:-:S04]  /*8590*/  ISETP.NE.U32.AND P0, PT, RZ, UR4, PT ;  /* 0x00000004ff007c0c */ /* 0x004fc8000bf05070 */
[----:B------:R-:W-:-:S13]  /*85a0*/  ISETP.NE.AND.EX P0, PT, RZ, UR5, PT, P0 ;  /* 0x00000005ff007c0c */ /* 0x000fda000bf05300 */
[----:B------:R-:W-:Y:S05]  /*85b0*/  @!P0 EXIT ;  /* 0x000000000000894d */ /* 0x000fea0003800000 */
[----:B------:R-:W-:Y:S05]  /*85c0*/  BRA `(.L_x_122) ;  /* 0x0000000000087947 */ /* 0x000fea0003800000 */
.L_x_121:
[----:B------:R-:W-:-:S13]  /*85d0*/  FSETP.NEU.AND P0, PT, R91, RZ, PT ;  /* 0x000000ff5b00720b */ /* 0x000fda0003f0d000 */
[----:B------:R-:W-:Y:S05]  /*85e0*/  @!P0 EXIT ;  /* 0x000000000000894d */ /* 0x000fea0003800000 */
.L_x_122:
[----:B------:R-:W-:Y:S05]  /*85f0*/  BSYNC.RECONVERGENT B0 ;  /* 0x0000000000007941 */ /* 0x000fea0003800200 */
.L_x_119:
[----:B------:R-:W-:-:S04]  /*8600*/  DEPBAR.LE SB0, 0x0 ;  /* 0x000080000000791a */ /* 0x000fc80000000000 */
[----:B------:R-:W-:Y:S05]  /*8610*/  EXIT ;  /* 0x000000000000794d */ /* 0x000fea0003800000 */
.L_x_25:
[----:B-1----:R1:W2:Y:S02]  /*8620*/  SYNCS.PHASECHK.TRANS64.TRYWAIT P0, [R0+URZ+0x170], R3 ;  /* 0x00017003000075a7 */ /* 0x0022a400080011ff */
[----:B--2---:R-:W-:Y:S05]  /*8630*/  @!P0 NANOSLEEP.SYNCS 0x989680 ;  /* 0x009896800000895d */ /* 0x004fea0003900000 */
[----:B------:R-:W2:Y:S02]  /*8640*/  @!P0 SYNCS.PHASECHK.TRANS64 P0, [R0+URZ+0x170], R3 ;  /* 0x00017003000085a7 */ /* 0x000ea400080010ff */
[----:B--2---:R-:W-:Y:S05]  /*8650*/  @!P0 BRA `(.L_x_25) ;  /* 0xfffffffc00f08947 */ /* 0x004fea000383ffff */
[----:B------:R-:W-:Y:S05]  /*8660*/  BRA `(.L_x_123) ;  /* 0xffffff9000d07947 */ /* 0x000fea000383ffff */
.L_x_28:
[----:B-1----:R-:W-:Y:S07]  /*8670*/  MOV R0, UR33 ;  /* 0x0000002100007c02 */ /* 0x002fee0008000f00 */
.L_x_124:
[----:B-1----:R1:W2:Y:S02]  /*8680*/  SYNCS.PHASECHK.TRANS64.TRYWAIT P0, [R0+URZ+0x68], R3 ;  /* 0x00006803000075a7 */ /* 0x0022a400080011ff */
[----:B--2---:R-:W-:Y:S05]  /*8690*/  @!P0 NANOSLEEP.SYNCS 0x989680 ;  /* 0x009896800000895d */ /* 0x004fea0003900000 */
[----:B------:R-:W2:Y:S02]  /*86a0*/  @!P0 SYNCS.PHASECHK.TRANS64 P0, [R0+URZ+0x68], R3 ;  /* 0x00006803000085a7 */ /* 0x000ea400080010ff */
[----:B--2---:R-:W-:Y:S05]  /*86b0*/  @!P0 BRA `(.L_x_124) ;  /* 0xfffffffc00f08947 */ /* 0x004fea000383ffff */
[----:B------:R-:W-:Y:S05]  /*86c0*/  BRA `(.L_x_27) ;  /* 0xffffff9400107947 */ /* 0x000fea000383ffff */
.L_x_35:
[----:B-1----:R-:W-:Y:S07]  /*86d0*/  MOV R0, UR9 ;  /* 0x0000000900007c02 */ /* 0x002fee0008000f00 */
.L_x_125:
[----:B-1----:R1:W2:Y:S02]  /*86e0*/  SYNCS.PHASECHK.TRANS64.TRYWAIT P0, [R0+URZ+0x68], R3 ;  /* 0x00006803000075a7 */ /* 0x0022a400080011ff */
[----:B--2---:R-:W-:Y:S05]  /*86f0*/  @!P0 NANOSLEEP.SYNCS 0x989680 ;  /* 0x009896800000895d */ /* 0x004fea0003900000 */
[----:B------:R-:W2:Y:S02]  /*8700*/  @!P0 SYNCS.PHASECHK.TRANS64 P0, [R0+URZ+0x68], R3 ;  /* 0x00006803000085a7 */ /* 0x000ea400080010ff */
[----:B--2---:R-:W-:Y:S05]  /*8710*/  @!P0 BRA `(.L_x_125) ;  /* 0xfffffffc00f08947 */ /* 0x004fea000383ffff */
[----:B------:R-:W-:Y:S05]  /*8720*/  BRA `(.L_x_34) ;  /* 0xffffff9400d07947 */ /* 0x000fea000383ffff */
.L_x_40:
[----:B-1----:R1:W2:Y:S02]  /*8730*/  SYNCS.PHASECHK.TRANS64.TRYWAIT P0, [R3+URZ+0x100], R0 ;  /* 0x00010000030075a7 */ /* 0x0022a400080011ff */
[----:B--2---:R-:W-:Y:S05]  /*8740*/  @!P0 NANOSLEEP.SYNCS 0x989680 ;  /* 0x009896800000895d */ /* 0x004fea0003900000 */
[----:B------:R-:W2:Y:S02]  /*8750*/  @!P0 SYNCS.PHASECHK.TRANS64 P0, [R3+URZ+0x100], R0 ;  /* 0x00010000030085a7 */ /* 0x000ea400080010ff */
[----:B--2---:R-:W-:Y:S05]  /*8760*/  @!P0 BRA `(.L_x_40) ;  /* 0xfffffffc00f08947 */ /* 0x004fea000383ffff */
[----:B------:R-:W-:Y:S05]  /*8770*/  BRA `(.L_x_126) ;  /* 0xffffff9800707947 */ /* 0x000fea000383ffff */
.L_x_44:
[----:B-1----:R-:W-:-:S07]  /*8780*/  MOV R0, UR4 ;  /* 0x0000000400007c02 */ /* 0x002fce0008000f00 */
.L_x_127:
[----:B-1----:R1:W2:Y:S02]  /*8790*/  SYNCS.PHASECHK.TRANS64.TRYWAIT P0, [R0+URZ], R3 ;  /* 0x00000003000075a7 */ /* 0x0022a400080011ff */
[----:B--2---:R-:W-:Y:S05]  /*87a0*/  @!P0 NANOSLEEP.SYNCS 0x989680 ;  /* 0x009896800000895d */ /* 0x004fea0003900000 */
[----:B------:R-:W2:Y:S02]  /*87b0*/  @!P0 SYNCS.PHASECHK.TRANS64 P0, [R0+URZ], R3 ;  /* 0x00000003000085a7 */ /* 0x000ea400080010ff */
[----:B--2---:R-:W-:Y:S05]  /*87c0*/  @!P0 BRA `(.L_x_127) ;  /* 0xfffffffc00f08947 */ /* 0x004fea000383ffff */
[----:B------:R-:W-:Y:S05]  /*87d0*/  BRA `(.L_x_128) ;  /* 0xffffffa000147947 */ /* 0x000fea000383ffff */
.L_x_45:
[----:B------:R-:W-:-:S07]  /*87e0*/  MOV R0, UR5 ;  /* 0x0000000500007c02 */ /* 0x000fce0008000f00 */
.L_x_129:
[----:B-1----:R1:W2:Y:S02]  /*87f0*/  SYNCS.PHASECHK.TRANS64.TRYWAIT P0, [R0+URZ], R3 ;  /* 0x00000003000075a7 */ /* 0x0022a400080011ff */
[----:B--2---:R-:W-:Y:S05]  /*8800*/  @!P0 NANOSLEEP.SYNCS 0x989680 ;  /* 0x009896800000895d */ /* 0x004fea0003900000 */
[----:B------:R-:W2:Y:S02]  /*8810*/  @!P0 SYNCS.PHASECHK.TRANS64 P0, [R0+URZ], R3 ;  /* 0x00000003000085a7 */ /* 0x000ea400080010ff */
[----:B--2---:R-:W-:Y:S05]  /*8820*/  @!P0 BRA `(.L_x_129) ;  /* 0xfffffffc00f08947 */ /* 0x004fea000383ffff */
[----:B------:R-:W-:Y:S05]  /*8830*/  BRA `(.L_x_130) ;  /* 0xffffffa000207947 */ /* 0x000fea000383ffff */
.L_x_46:
[----:B------:R-:W-:-:S07]  /*8840*/  MOV R0, UR5 ;  /* 0x0000000500007c02 */ /* 0x000fce0008000f00 */
.L_x_131:
[----:B-1----:R1:W2:Y:S02]  /*8850*/  SYNCS.PHASECHK.TRANS64.TRYWAIT P0, [R0+URZ], R3 ;  /* 0x00000003000075a7 */ /* 0x0022a400080011ff */
[----:B--2---:R-:W-:Y:S05]  /*8860*/  @!P0 NANOSLEEP.SYNCS 0x989680 ;  /* 0x009896800000895d */ /* 0x004fea0003900000 */
[----:B------:R-:W2:Y:S02]  /*8870*/  @!P0 SYNCS.PHASECHK.TRANS64 P0, [R0+URZ], R3 ;  /* 0x00000003000085a7 */ /* 0x000ea400080010ff */
[----:B--2---:R-:W-:Y:S05]  /*8880*/  @!P0 BRA `(.L_x_131) ;  /* 0xfffffffc00f08947 */ /* 0x004fea000383ffff */
[----:B------:R-:W-:Y:S05]  /*8890*/  BRA `(.L_x_132) ;  /* 0xffffffa0002c7947 */ /* 0x000fea000383ffff */
.L_x_47:
[----:B------:R-:W-:-:S07]  /*88a0*/  MOV R0, UR5 ;  /* 0x0000000500007c02 */ /* 0x000fce0008000f00 */
.L_x_133:
[----:B-1----:R1:W2:Y:S02]  /*88b0*/  SYNCS.PHASECHK.TRANS64.TRYWAIT P0, [R0+URZ], R3 ;  /* 0x00000003000075a7 */ /* 0x0022a400080011ff */
[----:B--2---:R-:W-:Y:S05]  /*88c0*/  @!P0 NANOSLEEP.SYNCS 0x989680 ;  /* 0x009896800000895d */ /* 0x004fea0003900000 */
[----:B------:R-:W2:Y:S02]  /*88d0*/  @!P0 SYNCS.PHASECHK.TRANS64 P0, [R0+URZ], R3 ;  /* 0x00000003000085a7 */ /* 0x000ea400080010ff */
[----:B--2---:R-:W-:Y:S05]  /*88e0*/  @!P0 BRA `(.L_x_133) ;  /* 0xfffffffc00f08947 */ /* 0x004fea000383ffff */
[----:B------:R-:W-:Y:S05]  /*88f0*/  BRA `(.L_x_134) ;  /* 0xffffffa000387947 */ /* 0x000fea000383ffff */
.L_x_48:
[----:B------:R-:W-:-:S07]  /*8900*/  MOV R0, UR5 ;  /* 0x0000000500007c02 */ /* 0x000fce0008000f00 */
.L_x_135:
[----:B-1----:R1:W2:Y:S02]  /*8910*/  SYNCS.PHASECHK.TRANS64.TRYWAIT P0, [R0+URZ], R3 ;  /* 0x00000003000075a7 */ /* 0x0022a400080011ff */
[----:B--2---:R-:W-:Y:S05]  /*8920*/  @!P0 NANOSLEEP.SYNCS 0x989680 ;  /* 0x009896800000895d */ /* 0x004fea0003900000 */
[----:B------:R-:W2:Y:S02]  /*8930*/  @!P0 SYNCS.PHASECHK.TRANS64 P0, [R0+URZ], R3 ;  /* 0x00000003000085a7 */ /* 0x000ea400080010ff */
[----:B--2---:R-:W-:Y:S05]  /*8940*/  @!P0 BRA `(.L_x_135) ;  /* 0xfffffffc00f08947 */ /* 0x004fea000383ffff */
[----:B------:R-:W-:Y:S05]  /*8950*/  BRA `(.L_x_136) ;  /* 0xffffffa000447947 */ /* 0x000fea000383ffff */
.L_x_49:
[----:B------:R-:W-:-:S07]  /*8960*/  MOV R0, UR5 ;  /* 0x0000000500007c02 */ /* 0x000fce0008000f00 */
.L_x_137:
[----:B-1----:R1:W2:Y:S02]  /*8970*/  SYNCS.PHASECHK.TRANS64.TRYWAIT P0, [R0+URZ], R3 ;  /* 0x00000003000075a7 */ /* 0x0022a400080011ff */
[----:B--2---:R-:W-:Y:S05]  /*8980*/  @!P0 NANOSLEEP.SYNCS 0x989680 ;  /* 0x009896800000895d */ /* 0x004fea0003900000 */
[----:B------:R-:W2:Y:S02]  /*8990*/  @!P0 SYNCS.PHASECHK.TRANS64 P0, [R0+URZ], R3 ;  /* 0x00000003000085a7 */ /* 0x000ea400080010ff */
[----:B--2---:R-:W-:Y:S05]  /*89a0*/  @!P0 BRA `(.L_x_137) ;  /* 0xfffffffc00f08947 */ /* 0x004fea000383ffff */
[----:B------:R-:W-:Y:S05]  /*89b0*/  BRA `(.L_x_138) ;  /* 0xffffffa000507947 */ /* 0x000fea000383ffff */
.L_x_50:
[----:B------:R-:W-:-:S07]  /*89c0*/  MOV R0, UR5 ;  /* 0x0000000500007c02 */ /* 0x000fce0008000f00 */
.L_x_139:
[----:B-1----:R1:W2:Y:S02]  /*89d0*/  SYNCS.PHASECHK.TRANS64.TRYWAIT P0, [R0+URZ], R3 ;  /* 0x00000003000075a7 */ /* 0x0022a400080011ff */
[----:B--2---:R-:W-:Y:S05]  /*89e0*/  @!P0 NANOSLEEP.SYNCS 0x989680 ;  /* 0x009896800000895d */ /* 0x004fea0003900000 */
[----:B------:R-:W2:Y:S02]  /*89f0*/  @!P0 SYNCS.PHASECHK.TRANS64 P0, [R0+URZ], R3 ;  /* 0x00000003000085a7 */ /* 0x000ea400080010ff */
[----:B--2---:R-:W-:Y:S05]  /*8a00*/  @!P0 BRA `(.L_x_139) ;  /* 0xfffffffc00f08947 */ /* 0x004fea000383ffff */
[----:B------:R-:W-:Y:S05]  /*8a10*/  BRA `(.L_x_140) ;  /* 0xffffffa0005c7947 */ /* 0x000fea000383ffff */
.L_x_51:
[----:B------:R-:W-:-:S07]  /*8a20*/  MOV R0, UR5 ;  /* 0x0000000500007c02 */ /* 0x000fce0008000f00 */
.L_x_141:
[----:B-1----:R1:W2:Y:S02]  /*8a30*/  SYNCS.PHASECHK.TRANS64.TRYWAIT P0, [R0+URZ], R3 ;  /* 0x00000003000075a7 */ /* 0x0022a400080011ff */
[----:B--2---:R-:W-:Y:S05]  /*8a40*/  @!P0 NANOSLEEP.SYNCS 0x989680 ;  /* 0x009896800000895d */ /* 0x004fea0003900000 */
[----:B------:R-:W2:Y:S02]  /*8a50*/  @!P0 SYNCS.PHASECHK.TRANS64 P0, [R0+URZ], R3 ;  /* 0x00000003000085a7 */ /* 0x000ea400080010ff */
[----:B--2---:R-:W-:Y:S05]  /*8a60*/  @!P0 BRA `(.L_x_141) ;  /* 0xfffffffc00f08947 */ /* 0x004fea000383ffff */
[----:B------:R-:W-:Y:S05]  /*8a70*/  BRA `(.L_x_142) ;  /* 0xffffffa000687947 */ /* 0x000fea000383ffff */
.L_x_52:
[----:B------:R-:W-:-:S07]  /*8a80*/  MOV R0, UR5 ;  /* 0x0000000500007c02 */ /* 0x000fce0008000f00 */
.L_x_143:
[----:B-1----:R1:W2:Y:S02]  /*8a90*/  SYNCS.PHASECHK.TRANS64.TRYWAIT P0, [R0+URZ], R3 ;  /* 0x00000003000075a7 */ /* 0x0022a400080011ff */
[----:B--2---:R-:W-:Y:S05]  /*8aa0*/  @!P0 NANOSLEEP.SYNCS 0x989680 ;  /* 0x009896800000895d */ /* 0x004fea0003900000 */
[----:B------:R-:W2:Y:S02]  /*8ab0*/  @!P0 SYNCS.PHASECHK.TRANS64 P0, [R0+URZ], R3 ;  /* 0x00000003000085a7 */ /* 0x000ea400080010ff */
[----:B--2---:R-:W-:Y:S05]  /*8ac0*/  @!P0 BRA `(.L_x_143) ;  /* 0xfffffffc00f08947 */ /* 0x004fea000383ffff */
[----:B------:R-:W-:Y:S05]  /*8ad0*/  BRA `(.L_x_144) ;  /* 0xffffffa000747947 */ /* 0x000fea000383ffff */
.L_x_53:
[----:B------:R-:W-:-:S07]  /*8ae0*/  MOV R0, UR5 ;  /* 0x0000000500007c02 */ /* 0x000fce0008000f00 */
.L_x_145:
[----:B-1----:R1:W2:Y:S02]  /*8af0*/  SYNCS.PHASECHK.TRANS64.TRYWAIT P0, [R0+URZ], R3 ;  /* 0x00000003000075a7 */ /* 0x0022a400080011ff */
[----:B--2---:R-:W-:Y:S05]  /*8b00*/  @!P0 NANOSLEEP.SYNCS 0x989680 ;  /* 0x009896800000895d */ /* 0x004fea0003900000 */
[----:B------:R-:W2:Y:S02]  /*8b10*/  @!P0 SYNCS.PHASECHK.TRANS64 P0, [R0+URZ], R3 ;  /* 0x00000003000085a7 */ /* 0x000ea400080010ff */
[----:B--2---:R-:W-:Y:S05]  /*8b20*/  @!P0 BRA `(.L_x_145) ;  /* 0xfffffffc00f08947 */ /* 0x004fea000383ffff */
[----:B------:R-:W-:Y:S05]  /*8b30*/  BRA `(.L_x_146) ;  /* 0xffffffa000807947 */ /* 0x000fea000383ffff */
.L_x_54:
[----:B------:R-:W-:-:S07]  /*8b40*/  MOV R0, UR5 ;  /* 0x0000000500007c02 */ /* 0x000fce0008000f00 */
.L_x_147:
[----:B-1----:R1:W2:Y:S02]  /*8b50*/  SYNCS.PHASECHK.TRANS64.TRYWAIT P0, [R0+URZ], R3 ;  /* 0x00000003000075a7 */ /* 0x0022a400080011ff */
[----:B--2---:R-:W-:Y:S05]  /*8b60*/  @!P0 NANOSLEEP.SYNCS 0x989680 ;  /* 0x009896800000895d */ /* 0x004fea0003900000 */
[----:B------:R-:W2:Y:S02]  /*8b70*/  @!P0 SYNCS.PHASECHK.TRANS64 P0, [R0+URZ], R3 ;  /* 0x00000003000085a7 */ /* 0x000ea400080010ff */
[----:B--2---:R-:W-:Y:S05]  /*8b80*/  @!P0 BRA `(.L_x_147) ;  /* 0xfffffffc00f08947 */ /* 0x004fea000383ffff */
[----:B------:R-:W-:Y:S05]  /*8b90*/  BRA `(.L_x_148) ;  /* 0xffffffa0008c7947 */ /* 0x000fea000383ffff */
.L_x_55:
[----:B------:R-:W-:-:S07]  /*8ba0*/  MOV R0, UR5 ;  /* 0x0000000500007c02 */ /* 0x000fce0008000f00 */
.L_x_149:
[----:B-1----:R1:W2:Y:S02]  /*8bb0*/  SYNCS.PHASECHK.TRANS64.TRYWAIT P0, [R0+URZ], R3 ;  /* 0x00000003000075a7 */ /* 0x0022a400080011ff */
[----:B--2---:R-:W-:Y:S05]  /*8bc0*/  @!P0 NANOSLEEP.SYNCS 0x989680 ;  /* 0x009896800000895d */ /* 0x004fea0003900000 */
[----:B------:R-:W2:Y:S02]  /*8bd0*/  @!P0 SYNCS.PHASECHK.TRANS64 P0, [R0+URZ], R3 ;  /* 0x00000003000085a7 */ /* 0x000ea400080010ff */
[----:B--2---:R-:W-:Y:S05]  /*8be0*/  @!P0 BRA `(.L_x_149) ;  /* 0xfffffffc00f08947 */ /* 0x004fea000383ffff */
[----:B------:R-:W-:Y:S05]  /*8bf0*/  BRA `(.L_x_150) ;  /* 0xffffffa000987947 */ /* 0x000fea000383ffff */
.L_x_58:
[----:B-1----:R1:W2:Y:S02]  /*8c00*/  SYNCS.PHASECHK.TRANS64.TRYWAIT P0, [R2+URZ+0x160], R5 ;  /* 0x00016005020075a7 */ /* 0x0022a400080011ff */
[----:B--2---:R-:W-:Y:S05]  /*8c10*/  @!P0 NANOSLEEP.SYNCS 0x989680 ;  /* 0x009896800000895d */ /* 0x004fea0003900000 */
[----:B------:R-:W2:Y:S02]  /*8c20*/  @!P0 SYNCS.PHASECHK.TRANS64 P0, [R2+URZ+0x160], R5 ;  /* 0x00016005020085a7 */ /* 0x000ea400080010ff */
[----:B--2---:R-:W-:Y:S05]  /*8c30*/  @!P0 BRA `(.L_x_58) ;  /* 0xfffffffc00f08947 */ /* 0x004fea000383ffff */
[----:B------:R-:W-:Y:S05]  /*8c40*/  BRA `(.L_x_151) ;  /* 0xffffffa000f47947 */ /* 0x000fea000383ffff */
.L_x_59:
[----:B------:R-:W-:-:S07]  /*8c50*/  MOV R2, UR4 ;  /* 0x0000000400027c02 */ /* 0x000fce0008000f00 */
.L_x_152:
[----:B-1----:R1:W2:Y:S02]  /*8c60*/  SYNCS.PHASECHK.TRANS64.TRYWAIT P0, [R2+URZ+0x110], R5 ;  /* 0x00011005020075a7 */ /* 0x0022a400080011ff */
[----:B--2---:R-:W-:Y:S05]  /*8c70*/  @!P0 NANOSLEEP.SYNCS 0x989680 ;  /* 0x009896800000895d */ /* 0x004fea0003900000 */
[----:B------:R-:W2:Y:S02]  /*8c80*/  @!P0 SYNCS.PHASECHK.TRANS64 P0, [R2+URZ+0x110], R5 ;  /* 0x00011005020085a7 */ /* 0x000ea400080010ff */
[----:B--2---:R-:W-:Y:S05]  /*8c90*/  @!P0 BRA `(.L_x_152) ;  /* 0xfffffffc00f08947 */ /* 0x004fea000383ffff */
[----:B------:R-:W-:Y:S05]  /*8ca0*/  BRA `(.L_x_153) ;  /* 0xffffffa400047947 */ /* 0x000fea000383ffff */
.L_x_60:
[----:B-1----:R1:W2:Y:S02]  /*8cb0*/  SYNCS.PHASECHK.TRANS64.TRYWAIT P1, [R2+URZ+0x100], R5 ;  /* 0x00010005020075a7 */ /* 0x0022a400080211ff */
[----:B--2---:R-:W-:Y:S05]  /*8cc0*/  @!P1 NANOSLEEP.SYNCS 0x989680 ;  /* 0x009896800000995d */ /* 0x004fea0003900000 */
[----:B------:R-:W2:Y:S02]  /*8cd0*/  @!P1 SYNCS.PHASECHK.TRANS64 P1, [R2+URZ+0x100], R5 ;  /* 0x00010005020095a7 */ /* 0x000ea400080210ff */
[----:B--2---:R-:W-:Y:S05]  /*8ce0*/  @!P1 BRA `(.L_x_60) ;  /* 0xfffffffc00f09947 */ /* 0x004fea000383ffff */
[----:B------:R-:W-:Y:S05]  /*8cf0*/  BRA `(.L_x_154) ;  /* 0xffffffa400347947 */ /* 0x000fea000383ffff */
.L_x_63:
[----:B------:R-:W-:-:S07]  /*8d00*/  MOV R0, UR4 ;  /* 0x0000000400007c02 */ /* 0x000fce0008000f00 */
.L_x_155:
[----:B-1----:R1:W2:Y:S02]  /*8d10*/  SYNCS.PHASECHK.TRANS64.TRYWAIT P0, [R0+URZ+0x110], R3 ;  /* 0x00011003000075a7 */ /* 0x0022a400080011ff */
[----:B--2---:R-:W-:Y:S05]  /*8d20*/  @!P0 NANOSLEEP.SYNCS 0x989680 ;  /* 0x009896800000895d */ /* 0x004fea0003900000 */
[----:B------:R-:W2:Y:S02]  /*8d30*/  @!P0 SYNCS.PHASECHK.TRANS64 P0, [R0+URZ+0x110], R3 ;  /* 0x00011003000085a7 */ /* 0x000ea400080010ff */
[----:B--2---:R-:W-:Y:S05]  /*8d40*/  @!P0 BRA `(.L_x_155) ;  /* 0xfffffffc00f08947 */ /* 0x004fea000383ffff */
[----:B------:R-:W-:Y:S05]  /*8d50*/  BRA `(.L_x_62) ;  /* 0xffffffa400887947 */ /* 0x000fea000383ffff */
.L_x_70:
[----:B-1----:R1:W2:Y:S02]  /*8d60*/  SYNCS.PHASECHK.TRANS64.TRYWAIT P1, [R0+URZ+0x100], R5 ;  /* 0x00010005000075a7 */ /* 0x0022a400080211ff */
[----:B--2---:R-:W-:Y:S05]  /*8d70*/  @!P1 NANOSLEEP.SYNCS 0x989680 ;  /* 0x009896800000995d */ /* 0x004fea0003900000 */
[----:B------:R-:W2:Y:S02]  /*8d80*/  @!P1 SYNCS.PHASECHK.TRANS64 P1, [R0+URZ+0x100], R5 ;  /* 0x00010005000095a7 */ /* 0x000ea400080210ff */
[----:B--2---:R-:W-:Y:S05]  /*8d90*/  @!P1 BRA `(.L_x_70) ;  /* 0xfffffffc00f09947 */ /* 0x004fea000383ffff */
[----:B------:R-:W-:Y:S05]  /*8da0*/  BRA `(.L_x_156) ;  /* 0xffffffa800ec7947 */ /* 0x000fea000383ffff */
.L_x_71:
[----:B------:R-:W-:-:S07]  /*8db0*/  MOV R3, UR23 ;  /* 0x0000001700037c02 */ /* 0x000fce0008000f00 */
.L_x_157:
[----:B-1----:R1:W2:Y:S02]  /*8dc0*/  SYNCS.PHASECHK.TRANS64.TRYWAIT P0, [R3+URZ+0x140], R0 ;  /* 0x00014000030075a7 */ /* 0x0022a400080011ff */
[----:B--2---:R-:W-:Y:S05]  /*8dd0*/  @!P0 NANOSLEEP.SYNCS 0x989680 ;  /* 0x009896800000895d */ /* 0x004fea0003900000 */
[----:B------:R-:W2:Y:S02]  /*8de0*/  @!P0 SYNCS.PHASECHK.TRANS64 P0, [R3+URZ+0x140], R0 ;  /* 0x00014000030085a7 */ /* 0x000ea400080010ff */
[----:B--2---:R-:W-:Y:S05]  /*8df0*/  @!P0 BRA `(.L_x_157) ;  /* 0xfffffffc00f08947 */ /* 0x004fea000383ffff */
[----:B------:R-:W-:Y:S05]  /*8e00*/  BRA `(.L_x_158) ;  /* 0xffffffac00387947 */ /* 0x000fea000383ffff */
.L_x_74:
[----:B------:R-:W-:Y:S07]  /*8e10*/  MOV R0, UR7 ;  /* 0x0000000700007c02 */ /* 0x000fee0008000f00 */
.L_x_159:
[----:B-1----:R1:W2:Y:S02]  /*8e20*/  SYNCS.PHASECHK.TRANS64.TRYWAIT P0, [R0+URZ], R3 ;  /* 0x00000003000075a7 */ /* 0x0022a400080011ff */
[----:B--2---:R-:W-:Y:S05]  /*8e30*/  @!P0 NANOSLEEP.SYNCS 0x989680 ;  /* 0x009896800000895d */ /* 0x004fea0003900000 */
[----:B------:R-:W2:Y:S02]  /*8e40*/  @!P0 SYNCS.PHASECHK.TRANS64 P0, [R0+URZ], R3 ;  /* 0x00000003000085a7 */ /* 0x000ea400080010ff */
[----:B--2---:R-:W-:Y:S05]  /*8e50*/  @!P0 BRA `(.L_x_159) ;  /* 0xfffffffc00f08947 */ /* 0x004fea000383ffff */
[----:B------:R-:W-:Y:S05]  /*8e60*/  BRA `(.L_x_73) ;  /* 0xffffffac00547947 */ /* 0x000fea000383ffff */
.L_x_77:
[----:B------:R-:W-:-:S07]  /*8e70*/  MOV R0, UR4 ;  /* 0x0000000400007c02 */ /* 0x000fce0008000f00 */
.L_x_160:
[----:B--2---:R2:W4:Y:S02]  /*8e80*/  SYNCS.PHASECHK.TRANS64.TRYWAIT P0, [R0+URZ], R3 ;  /* 0x00000003000075a7 */ /* 0x00452400080011ff */
[----:B----4-:R-:W-:Y:S05]  /*8e90*/  @!P0 NANOSLEEP.SYNCS 0x989680 ;  /* 0x009896800000895d */ /* 0x010fea0003900000 */
[----:B------:R-:W4:Y:S02]  /*8ea0*/  @!P0 SYNCS.PHASECHK.TRANS64 P0, [R0+URZ], R3 ;  /* 0x00000003000085a7 */ /* 0x000f2400080010ff */
[----:B----4-:R-:W-:Y:S05]  /*8eb0*/  @!P0 BRA `(.L_x_160) ;  /* 0xfffffffc00f08947 */ /* 0x010fea000383ffff */
[----:B------:R-:W-:Y:S05]  /*8ec0*/  BRA `(.L_x_161) ;  /* 0xffffffb000087947 */ /* 0x000fea000383ffff */
.L_x_78:
[----:B------:R-:W-:-:S07]  /*8ed0*/  MOV R0, UR5 ;  /* 0x0000000500007c02 */ /* 0x000fce0008000f00 */
.L_x_162:
[----:B-1----:R1:W2:Y:S02]  /*8ee0*/  SYNCS.PHASECHK.TRANS64.TRYWAIT P0, [R0+URZ], R3 ;  /* 0x00000003000075a7 */ /* 0x0022a400080011ff */
[----:B--2---:R-:W-:Y:S05]  /*8ef0*/  @!P0 NANOSLEEP.SYNCS 0x989680 ;  /* 0x009896800000895d */ /* 0x004fea0003900000 */
[----:B------:R-:W2:Y:S02]  /*8f00*/  @!P0 SYNCS.PHASECHK.TRANS64 P0, [R0+URZ], R3 ;  /* 0x00000003000085a7 */ /* 0x000ea400080010ff */
[----:B--2---:R-:W-:Y:S05]  /*8f10*/  @!P0 BRA `(.L_x_162) ;  /* 0xfffffffc00f08947 */ /* 0x004fea000383ffff */
[----:B------:R-:W-:Y:S05]  /*8f20*/  BRA `(.L_x_163) ;  /* 0xffffffb000147947 */ /* 0x000fea000383ffff */
.L_x_79:
[----:B------:R-:W-:-:S07]  /*8f30*/  MOV R0, UR5 ;  /* 0x0000000500007c02 */ /* 0x000fce0008000f00 */
.L_x_164:
[----:B-1----:R1:W2:Y:S02]  /*8f40*/  SYNCS.PHASECHK.TRANS64.TRYWAIT P0, [R0+URZ], R3 ;  /* 0x00000003000075a7 */ /* 0x0022a400080011ff */
[----:B--2---:R-:W-:Y:S05]  /*8f50*/  @!P0 NANOSLEEP.SYNCS 0x989680 ;  /* 0x009896800000895d */ /* 0x004fea0003900000 */
[----:B------:R-:W2:Y:S02]  /*8f60*/  @!P0 SYNCS.PHASECHK.TRANS64 P0, [R0+URZ], R3 ;  /* 0x00000003000085a7 */ /* 0x000ea400080010ff */
[----:B--2---:R-:W-:Y:S05]  /*8f70*/  @!P0 BRA `(.L_x_164) ;  /* 0xfffffffc00f08947 */ /* 0x004fea000383ffff */
[----:B------:R-:W-:Y:S05]  /*8f80*/  BRA `(.L_x_165) ;  /* 0xffffffb000207947 */ /* 0x000fea000383ffff */
.L_x_80:
[----:B------:R-:W-:-:S07]  /*8f90*/  MOV R0, UR4 ;  /* 0x0000000400007c02 */ /* 0x000fce0008000f00 */
.L_x_166:
[----:B-1----:R1:W2:Y:S02]  /*8fa0*/  SYNCS.PHASECHK.TRANS64.TRYWAIT P0, [R0+URZ], R3 ;  /* 0x00000003000075a7 */ /* 0x0022a400080011ff */
[----:B--2---:R-:W-:Y:S05]  /*8fb0*/  @!P0 NANOSLEEP.SYNCS 0x989680 ;  /* 0x009896800000895d */ /* 0x004fea0003900000 */
[----:B------:R-:W2:Y:S02]  /*8fc0*/  @!P0 SYNCS.PHASECHK.TRANS64 P0, [R0+URZ], R3 ;  /* 0x00000003000085a7 */ /* 0x000ea400080010ff */
[----:B--2---:R-:W-:Y:S05]  /*8fd0*/  @!P0 BRA `(.L_x_166) ;  /* 0xfffffffc00f08947 */ /* 0x004fea000383ffff */
[----:B------:R-:W-:Y:S05]  /*8fe0*/  BRA `(.L_x_167) ;  /* 0xffffffb0002c7947 */ /* 0x000fea000383ffff */
.L_x_85:
[----:B--2---:R2:W3:Y:S02]  /*8ff0*/  SYNCS.PHASECHK.TRANS64.TRYWAIT P0, [R3+URZ+0x100], R0 ;  /* 0x00010000030075a7 */ /* 0x0044e400080011ff */
[----:B---3--:R-:W-:Y:S05]  /*9000*/  @!P0 NANOSLEEP.SYNCS 0x989680 ;  /* 0x009896800000895d */ /* 0x008fea0003900000 */
[----:B------:R-:W3:Y:S02]  /*9010*/  @!P0 SYNCS.PHASECHK.TRANS64 P0, [R3+URZ+0x100], R0 ;  /* 0x00010000030085a7 */ /* 0x000ee400080010ff */
[----:B---3--:R-:W-:Y:S05]  /*9020*/  @!P0 BRA `(.L_x_85) ;  /* 0xfffffffc00f08947 */ /* 0x008fea000383ffff */
[----:B------:R-:W-:Y:S05]  /*9030*/  BRA `(.L_x_168) ;  /* 0xffffffb400507947 */ /* 0x000fea000383ffff */
.L_x_88:
[----:B------:R-:W-:Y:S07]  /*9040*/  MOV R0, UR6 ;  /* 0x0000000600007c02 */ /* 0x000fee0008000f00 */
.L_x_169:
[----:B--2---:R2:W3:Y:S02]  /*9050*/  SYNCS.PHASECHK.TRANS64.TRYWAIT P1, [R0+URZ+0xf8], R3 ;  /* 0x0000f803000075a7 */ /* 0x0044e400080211ff */
[----:B---3--:R-:W-:Y:S05]  /*9060*/  @!P1 NANOSLEEP.SYNCS 0x989680 ;  /* 0x009896800000995d */ /* 0x008fea0003900000 */
[----:B------:R-:W3:Y:S02]  /*9070*/  @!P1 SYNCS.PHASECHK.TRANS64 P1, [R0+URZ+0xf8], R3 ;  /* 0x0000f803000095a7 */ /* 0x000ee400080210ff */
[----:B---3--:R-:W-:Y:S05]  /*9080*/  @!P1 BRA `(.L_x_169) ;  /* 0xfffffffc00f09947 */ /* 0x008fea000383ffff */
[----:B------:R-:W-:Y:S05]  /*9090*/  BRA `(.L_x_87) ;  /* 0xffffffb800c07947 */ /* 0x000fea000383ffff */
.L_x_91:
[----:B------:R-:W-:Y:S07]  /*90a0*/  MOV R3, UR7 ;  /* 0x0000000700037c02 */ /* 0x000fee0008000f00 */
.L_x_170:
[----:B--2---:R2:W3:Y:S02]  /*90b0*/  SYNCS.PHASECHK.TRANS64.TRYWAIT P2, [R3+URZ+0xe0], R0 ;  /* 0x0000e000030075a7 */ /* 0x0044e400080411ff */
[----:B---3--:R-:W-:Y:S05]  /*90c0*/  @!P2 NANOSLEEP.SYNCS 0x989680 ;  /* 0x009896800000a95d */ /* 0x008fea0003900000 */
[----:B------:R-:W3:Y:S02]  /*90d0*/  @!P2 SYNCS.PHASECHK.TRANS64 P2, [R3+URZ+0xe0], R0 ;  /* 0x0000e0000300a5a7 */ /* 0x000ee400080410ff */
[----:B---3--:R-:W-:Y:S05]  /*90e0*/  @!P2 BRA `(.L_x_170) ;  /* 0xfffffffc00f0a947 */ /* 0x008fea000383ffff */
[----:B------:R-:W-:Y:S05]  /*90f0*/  BRA `(.L_x_171) ;  /* 0xffffffbc001c7947 */ /* 0x000fea000383ffff */
.L_x_93:
[----:B------:R-:W-:-:S07]  /*9100*/  MOV R0, UR4 ;  /* 0x0000000400007c02 */ /* 0x000fce0008000f00 */
.L_x_172:
[----:B---3--:R3:W4:Y:S02]  /*9110*/  SYNCS.PHASECHK.TRANS64.TRYWAIT P0, [R0+URZ], R3 ;  /* 0x00000003000075a7 */ /* 0x00872400080011ff */
[----:B----4-:R-:W-:Y:S05]  /*9120*/  @!P0 NANOSLEEP.SYNCS 0x989680 ;  /* 0x009896800000895d */ /* 0x010fea0003900000 */
[----:B------:R-:W4:Y:S02]  /*9130*/  @!P0 SYNCS.PHASECHK.TRANS64 P0, [R0+URZ], R3 ;  /* 0x00000003000085a7 */ /* 0x000f2400080010ff */
[----:B----4-:R-:W-:Y:S05]  /*9140*/  @!P0 BRA `(.L_x_172) ;  /* 0xfffffffc00f08947 */ /* 0x010fea000383ffff */
[----:B------:R-:W-:Y:S05]  /*9150*/  BRA `(.L_x_173) ;  /* 0xffffffc0000c7947 */ /* 0x000fea000383ffff */
.L_x_95:
[----:B--2---:R2:W4:Y:S02]  /*9160*/  SYNCS.PHASECHK.TRANS64.TRYWAIT P0, [R8+URZ+0x100], R3 ;  /* 0x00010003080075a7 */ /* 0x00452400080011ff */
[----:B----4-:R-:W-:Y:S05]  /*9170*/  @!P0 NANOSLEEP.SYNCS 0x989680 ;  /* 0x009896800000895d */ /* 0x010fea0003900000 */
[----:B------:R-:W4:Y:S02]  /*9180*/  @!P0 SYNCS.PHASECHK.TRANS64 P0, [R8+URZ+0x100], R3 ;  /* 0x00010003080085a7 */ /* 0x000f2400080010ff */
[----:B----4-:R-:W-:Y:S05]  /*9190*/  @!P0 BRA `(.L_x_95) ;  /* 0xfffffffc00f08947 */ /* 0x010fea000383ffff */
[----:B------:R-:W-:Y:S05]  /*91a0*/  BRA `(.L_x_174) ;  /* 0xffffffc000ec7947 */ /* 0x000fea000383ffff */
.L_x_105:
[----:B-1----:R1:W2:Y:S02]  /*91b0*/  SYNCS.PHASECHK.TRANS64.TRYWAIT P0, [R0+URZ+0xd0], R3 ;  /* 0x0000d003000075a7 */ /* 0x0022a400080011ff */
[----:B--2---:R-:W-:Y:S05]  /*91c0*/  @!P0 NANOSLEEP.SYNCS 0x989680 ;  /* 0x009896800000895d */ /* 0x004fea0003900000 */
[----:B------:R-:W2:Y:S02]  /*91d0*/  @!P0 SYNCS.PHASECHK.TRANS64 P0, [R0+URZ+0xd0], R3 ;  /* 0x0000d003000085a7 */ /* 0x000ea400080010ff */
[----:B--2---:R-:W-:Y:S05]  /*91e0*/  @!P0 BRA `(.L_x_105) ;  /* 0xfffffffc00f08947 */ /* 0x004fea000383ffff */
[----:B------:R-:W-:Y:S05]  /*91f0*/  BRA `(.L_x_104) ;  /* 0xffffffd000487947 */ /* 0x000fea000383ffff */
.L_x_107:
[----:B-1----:R1:W3:Y:S02]  /*9200*/  SYNCS.PHASECHK.TRANS64.TRYWAIT P1, [R151+URZ+0x120], R4 ;  /* 0x00012004970075a7 */ /* 0x0022e400080211ff */
[----:B---3--:R-:W-:Y:S05]  /*9210*/  @!P1 NANOSLEEP.SYNCS 0x989680 ;  /* 0x009896800000995d */ /* 0x008fea0003900000 */
[----:B------:R-:W3:Y:S02]  /*9220*/  @!P1 SYNCS.PHASECHK.TRANS64 P1, [R151+URZ+0x120], R4 ;  /* 0x00012004970095a7 */ /* 0x000ee400080210ff */
[----:B---3--:R-:W-:Y:S05]  /*9230*/  @!P1 BRA `(.L_x_107) ;  /* 0xfffffffc00f09947 */ /* 0x008fea000383ffff */
[----:B------:R-:W-:Y:S05]  /*9240*/  BRA `(.L_x_106) ;  /* 0xffffffd000f87947 */ /* 0x000fea000383ffff */
        .weak           $__internal_0_$__cuda_sm10x_tcgen05_guardrail_trap_col_being_dealloced_not_returned_by_alloc
        .type           $__internal_0_$__cuda_sm10x_tcgen05_guardrail_trap_col_being_dealloced_not_returned_by_alloc,@function
        .size           $__internal_0_$__cuda_sm10x_tcgen05_guardrail_trap_col_being_dealloced_not_returned_by_alloc,($__internal_1_$__cuda_sm10x_tcgen05_guardrail_trap_phase_invalid_during_alloc - $__internal_0_$__cuda_sm10x_tcgen05_guardrail_trap_col_being_dealloced_not_returned_by_alloc)
$__internal_0_$__cuda_sm10x_tcgen05_guardrail_trap_col_being_dealloced_not_returned_by_alloc:
[----:B------:R-:W-:Y:S05]  /*9250*/  BPT.TRAP 0x1 ;  /* 0x000000040000795c */ /* 0x000fea0000300000 */
[----:B------:R-:W-:-:S04]  /*9260*/  HFMA2 R3, -RZ, RZ, 0, 0 ;  /* 0x00000000ff037431 */ /* 0x000fc800000001ff */
[----:B------:R-:W-:Y:S05]  /*9270*/  RET.REL.NODEC R2 `(_ZN7cutlass13device_kernelINS_4gemm6kernel13GemmUniversalIN4cute5tupleIJiiiiEEENS1_10collective13CollectiveMmaINS1_35MainloopSm100TmaUmmaWarpSpecializedILi13ELi2ELi4ENS5_IJNS4_1CILi2EEENSA_ILi1EEESC_EEEEENS5_IJNSA_ILi64EEENSA_ILi160EEENSA_ILi32EEEEEENS_10bfloat16_tENS5_IJlSC_lEEESJ_SK_NS4_8TiledMMAINS4_8MMA_AtomIJNS4_20SM100_MMA_F16BF16_SSISJ_SJ_fLi64ELi160ELNS4_4UMMA5MajorE0ELSP_0ELNSO_7ScaleInE0ELSQ_0EEEEEENS4_6LayoutINS5_IJSC_SC_SC_EEENS5_IJNSA_ILi0EEESV_SV_EEEEENS5_IJNS4_10UnderscoreESY_SY_EEEEENS4_13SM90_TMA_LOADENS4_14ComposedLayoutINS4_7SwizzleILi2ELi4ELi3EEENS4_18smem_ptr_flag_bitsILi16EEENST_INS5_IJNSA_ILi8EEESH_EEENS5_IJSH_SC_EEEEEEEvNS4_8identityENS4_23SM90_TMA_LOAD_MULTICASTES1B_vS1C_EENS_8epilogue10collective18CollectiveEpilogueINS1F_23Sm100TmaWarpSpecializedILi2ELi1ELi80ELb1ELb0EEEJSI_NS5_IJNST_ISF_SC_EENST_ISG_SC_EEEEESJ_SK_SJ_SK_NS1F_6fusion15FusionCallbacksIS1J_NS1N_17LinearCombinationISJ_fSJ_fLNS_15FloatRoundStyleE2EEESI_S1M_JEEENS4_5SM1004TMEM4LOAD26SM100_TMEM_LOAD_16dp256b4xES11_S1B_NS4_17SM75_U32x4_LDSM_NENS4_14SM90_TMA_STOREES1B_NS4_17SM90_U32x4_STSM_NENS4_39AutoVectorizingCopyWithAssumedAlignmentILi128EEEEEEvvEEEEvNT_6ParamsE) ;  /* 0xffffff6c02607950 */ /* 0x000fea0003c3ffff */
        .weak           $__internal_1_$__cuda_sm10x_tcgen05_guardrail_trap_phase_invalid_during_alloc
        .type           $__internal_1_$__cuda_sm10x_tcgen05_guardrail_trap_phase_invalid_during_alloc,@function
        .size           $__internal_1_$__cuda_sm10x_tcgen05_guardrail_trap_phase_invalid_during_alloc,($__internal_2_$__cuda_sm10x_tcgen05_guardrail_trap_unallocated_columns_being_dealloced - $__internal_1_$__cuda_sm10x_tcgen05_guardrail_trap_phase_invalid_during_alloc)
$__internal_1_$__cuda_sm10x_tcgen05_guardrail_trap_phase_invalid_during_alloc:
[----:B------:R-:W-:Y:S05]  /*9280*/  BPT.TRAP 0x1 ;  /* 0x000000040000795c */ /* 0x000fea0000300000 */
[----:B------:R-:W-:-:S04]  /*9290*/  MOV R5, 0x0 ;  /* 0x0000000000057802 */ /* 0x000fc80000000f00 */
[----:B------:R-:W-:Y:S05]  /*92a0*/  RET.REL.NODEC R4 `(_ZN7cutlass13device_kernelINS_4gemm6kernel13GemmUniversalIN4cute5tupleIJiiiiEEENS1_10collective13CollectiveMmaINS1_35MainloopSm100TmaUmmaWarpSpecializedILi13ELi2ELi4ENS5_IJNS4_1CILi2EEENSA_ILi1EEESC_EEEEENS5_IJNSA_ILi64EEENSA_ILi160EEENSA_ILi32EEEEEENS_10bfloat16_tENS5_IJlSC_lEEESJ_SK_NS4_8TiledMMAINS4_8MMA_AtomIJNS4_20SM100_MMA_F16BF16_SSISJ_SJ_fLi64ELi160ELNS4_4UMMA5MajorE0ELSP_0ELNSO_7ScaleInE0ELSQ_0EEEEEENS4_6LayoutINS5_IJSC_SC_SC_EEENS5_IJNSA_ILi0EEESV_SV_EEEEENS5_IJNS4_10UnderscoreESY_SY_EEEEENS4_13SM90_TMA_LOADENS4_14ComposedLayoutINS4_7SwizzleILi2ELi4ELi3EEENS4_18smem_ptr_flag_bitsILi16EEENST_INS5_IJNSA_ILi8EEESH_EEENS5_IJSH_SC_EEEEEEEvNS4_8identityENS4_23SM90_TMA_LOAD_MULTICASTES1B_vS1C_EENS_8epilogue10collective18CollectiveEpilogueINS1F_23Sm100TmaWarpSpecializedILi2ELi1ELi80ELb1ELb0EEEJSI_NS5_IJNST_ISF_SC_EENST_ISG_SC_EEEEESJ_SK_SJ_SK_NS1F_6fusion15FusionCallbacksIS1J_NS1N_17LinearCombinationISJ_fSJ_fLNS_15FloatRoundStyleE2EEESI_S1M_JEEENS4_5SM1004TMEM4LOAD26SM100_TMEM_LOAD_16dp256b4xES11_S1B_NS4_17SM75_U32x4_LDSM_NENS4_14SM90_TMA_STOREES1B_NS4_17SM90_U32x4_STSM_NENS4_39AutoVectorizingCopyWithAssumedAlignmentILi128EEEEEEvvEEEEvNT_6ParamsE) ;  /* 0xffffff6c04547950 */ /* 0x000fea0003c3ffff */
        .weak           $__internal_2_$__cuda_sm10x_tcgen05_guardrail_trap_unallocated_columns_being_dealloced
        .type           $__internal_2_$__cuda_sm10x_tcgen05_guardrail_trap_unallocated_columns_being_dealloced,@function
        .size           $__internal_2_$__cuda_sm10x_tcgen05_guardrail_trap_unallocated_columns_being_dealloced,(.L_x_176 - $__internal_2_$__cuda_sm10x_tcgen05_guardrail_trap_unallocated_columns_being_dealloced)
$__internal_2_$__cuda_sm10x_tcgen05_guardrail_trap_unallocated_columns_being_dealloced:
[----:B------:R-:W-:Y:S05]  /*92b0*/  BPT.TRAP 0x1 ;  /* 0x000000040000795c */ /* 0x000fea0000300000 */
[----:B------:R-:W-:-:S04]  /*92c0*/  HFMA2 R3, -RZ, RZ, 0, 0 ;  /* 0x00000000ff037431 */ /* 0x000fc800000001ff */
[----:B------:R-:W-:Y:S05]  /*92d0*/  RET.REL.NODEC R2 `(_ZN7cutlass13device_kernelINS_4gemm6kernel13GemmUniversalIN4cute5tupleIJiiiiEEENS1_10collective13CollectiveMmaINS1_35MainloopSm100TmaUmmaWarpSpecializedILi13ELi2ELi4ENS5_IJNS4_1CILi2EEENSA_ILi1EEESC_EEEEENS5_IJNSA_ILi64EEENSA_ILi160EEENSA_ILi32EEEEEENS_10bfloat16_tENS5_IJlSC_lEEESJ_SK_NS4_8TiledMMAINS4_8MMA_AtomIJNS4_20SM100_MMA_F16BF16_SSISJ_SJ_fLi64ELi160ELNS4_4UMMA5MajorE0ELSP_0ELNSO_7ScaleInE0ELSQ_0EEEEEENS4_6LayoutINS5_IJSC_SC_SC_EEENS5_IJNSA_ILi0EEESV_SV_EEEEENS5_IJNS4_10UnderscoreESY_SY_EEEEENS4_13SM90_TMA_LOADENS4_14ComposedLayoutINS4_7SwizzleILi2ELi4ELi3EEENS4_18smem_ptr_flag_bitsILi16EEENST_INS5_IJNSA_ILi8EEESH_EEENS5_IJSH_SC_EEEEEEEvNS4_8identityENS4_23SM90_TMA_LOAD_MULTICASTES1B_vS1C_EENS_8epilogue10collective18CollectiveEpilogueINS1F_23Sm100TmaWarpSpecializedILi2ELi1ELi80ELb1ELb0EEEJSI_NS5_IJNST_ISF_SC_EENST_ISG_SC_EEEEESJ_SK_SJ_SK_NS1F_6fusion15FusionCallbacksIS1J_NS1N_17LinearCombinationISJ_fSJ_fLNS_15FloatRoundStyleE2EEESI_S1M_JEEENS4_5SM1004TMEM4LOAD26SM100_TMEM_LOAD_16dp256b4xES11_S1B_NS4_17SM75_U32x4_LDSM_NENS4_14SM90_TMA_STOREES1B_NS4_17SM90_U32x4_STSM_NENS4_39AutoVectorizingCopyWithAssumedAlignmentILi128EEEEEEvvEEEEvNT_6ParamsE) ;  /* 0xffffff6c02487950 */ /* 0x000fea0003c3ffff */
.L_x_175:
[----:B------:R-:W-:-:S00]  /*92e0*/  BRA `(.L_x_175) ;  /* 0xfffffffc00fc7947 */ /* 0x000fc0000383ffff */
[----:B------:R-:W-:-:S00]  /*92f0*/  NOP ;  /* 0x0000000000007918 */ /* 0x000fc00000000000 */
        /* <DEDUP_REMOVED lines=8> */
.L_x_176:


//--------------------- .nv.global.init           --------------------------
	.section	.nv.global.init,"aw",@progbits
.nv.global.init:
	.type		$str$27,@object
	.size		$str$27,($str$28 - $str$27)
$str$27:
        /*0000*/ 	.byte	0x28, 0x61, 0x64, 0x64, 0x72, 0x65, 0x73, 0x73, 0x20, 0x26, 0x20, 0x6d, 0x61, 0x73, 0x6b, 0x29
        /*0010*/ 	.byte	0x20, 0x3d, 0x3d, 0x20, 0x30, 0x00
	.type		$str$28,@object
	.size		$str$28,($str$26 - $str$28)
$str$28:
        /*0016*/ 	.byte	0x2f, 0x74, 0x6d, 0x70, 0x2f, 0x63, 0x75, 0x74, 0x6c, 0x61, 0x73, 0x73, 0x5f, 0x73, 0x77, 0x65
        /*0026*/ 	.byte	0x65, 0x70, 0x5f, 0x73, 0x72, 0x63, 0x2f, 0x69, 0x6e, 0x63, 0x6c, 0x75, 0x64, 0x65, 0x2f, 0x63
        /*0036*/ 	.byte	0x75, 0x74, 0x65, 0x2f, 0x70, 0x6f, 0x69, 0x6e, 0x74, 0x65, 0x72, 0x5f, 0x66, 0x6c, 0x61, 0x67
        /*0046*/ 	.byte	0x67, 0x65, 0x64, 0x2e, 0x68, 0x70, 0x70, 0x00
	.type		$str$26,@object
	.size		$str$26,($str$25 - $str$26)
$str$26:
        /*004e*/ 	.byte	0x2f, 0x74, 0x6d, 0x70, 0x2f, 0x63, 0x75, 0x74, 0x6c, 0x61, 0x73, 0x73, 0x5f, 0x73, 0x77, 0x65
        /*005e*/ 	.byte	0x65, 0x70, 0x5f, 0x73, 0x72, 0x63, 0x2f, 0x69, 0x6e, 0x63, 0x6c, 0x75, 0x64, 0x65, 0x2f, 0x63
        /*006e*/ 	.byte	0x75, 0x74, 0x65, 0x2f, 0x61, 0x74, 0x6f, 0x6d, 0x2f, 0x63, 0x6f, 0x70, 0x79, 0x5f, 0x74, 0x72
        /*007e*/ 	.byte	0x61, 0x69, 0x74, 0x73, 0x5f, 0x73, 0x6d, 0x31, 0x30, 0x30, 0x2e, 0x68, 0x70, 0x70, 0x00
	.type		$str$25,@object
	.size		$str$25,(__unnamed_1 - $str$25)
$str$25:
        /*008d*/ 	.byte	0x28, 0x28, 0x75, 0x69, 0x6e, 0x74, 0x33, 0x32, 0x5f, 0x74, 0x28, 0x74, 0x68, 0x72, 0x65, 0x61
        /*009d*/ 	.byte	0x64, 0x49, 0x64, 0x78, 0x2e, 0x78, 0x29, 0x20, 0x2f, 0x20, 0x33, 0x32, 0x29, 0x20, 0x25, 0x20
        /*00ad*/ 	.byte	0x34, 0x29, 0x20, 0x3d, 0x3d, 0x20, 0x28, 0x28, 0x28, 0x74, 0x6d, 0x65, 0x6d, 0x5f, 0x61, 0x64
        /*00bd*/ 	.byte	0x64, 0x72, 0x20, 0x3e, 0x3e, 0x20, 0x31, 0x36, 0x29, 0x20, 0x2f, 0x20, 0x33, 0x32, 0x29, 0x20
        /*00cd*/ 	.byte	0x25, 0x20, 0x34, 0x29, 0x00
	.type		__unnamed_1,@object
	.size		__unnamed_1,(__unnamed_2 - __unnamed_1)
__unnamed_1:
        /*00d2*/ 	.byte	0x61, 0x75, 0x74, 0x6f, 0x20, 0x63, 0x75, 0x74, 0x65, 0x3a, 0x3a, 0x61, 0x73, 0x5f, 0x70, 0x6f
        /* <DEDUP_REMOVED lines=24> */
        /*0262*/ 	.byte	0x43, 0x3c, 0x31, 0x30, 0x32, 0x34, 0x30, 0x3e, 0x3e, 0x3e, 0x3e, 0x5d, 0x00
	.type		__unnamed_2,@object
	.size		__unnamed_2,(.L_2 - __unnamed_2)
__unnamed_2:
        /* <DEDUP_REMOVED lines=45> */
        /*053f*/ 	.byte	0x3e, 0x3e, 0x3e, 0x5d, 0x00
.L_2:


//--------------------- .nv.shared._ZN7cutlass13device_kernelINS_4gemm6kernel13GemmUniversalIN4cute5tupleIJiiiiEEENS1_10collective13CollectiveMmaINS1_35MainloopSm100TmaUmmaWarpSpecializedILi13ELi2ELi4ENS5_IJNS4_1CILi2EEENSA_ILi1EEESC_EEEEENS5_IJNSA_ILi64EEENSA_ILi160EEENSA_ILi32EEEEEENS_10bfloat16_tENS5_IJlSC_lEEESJ_SK_NS4_8TiledMMAINS4_8MMA_AtomIJNS4_20SM100_MMA_F16BF16_SSISJ_SJ_fLi64ELi160ELNS4_4UMMA5MajorE0ELSP_0ELNSO_7ScaleInE0ELSQ_0EEEEEENS4_6LayoutINS5_IJSC_SC_SC_EEENS5_IJNSA_ILi0EEESV_SV_EEEEENS5_IJNS4_10UnderscoreESY_SY_EEEEENS4_13SM90_TMA_LOADENS4_14ComposedLayoutINS4_7SwizzleILi2ELi4ELi3EEENS4_18smem_ptr_flag_bitsILi16EEENST_INS5_IJNSA_ILi8EEESH_EEENS5_IJSH_SC_EEEEEEEvNS4_8identityENS4_23SM90_TMA_LOAD_MULTICASTES1B_vS1C_EENS_8epilogue10collective18CollectiveEpilogueINS1F_23Sm100TmaWarpSpecializedILi2ELi1ELi80ELb1ELb0EEEJSI_NS5_IJNST_ISF_SC_EENST_ISG_SC_EEEEESJ_SK_SJ_SK_NS1F_6fusion15FusionCallbacksIS1J_NS1N_17LinearCombinationISJ_fSJ_fLNS_15FloatRoundStyleE2EEESI_S1M_JEEENS4_5SM1004TMEM4LOAD26SM100_TMEM_LOAD_16dp256b4xES11_S1B_NS4_17SM75_U32x4_LDSM_NENS4_14SM90_TMA_STOREES1B_NS4_17SM90_U32x4_STSM_NENS4_39AutoVectorizingCopyWithAssumedAlignmentILi128EEEEEEvvEEEEvNT_6ParamsE --------------------------
	.section	.nv.shared._ZN7cutlass13device_kernelINS_4gemm6kernel13GemmUniversalIN4cute5tupleIJiiiiEEENS1_10collective13CollectiveMmaINS1_35MainloopSm100TmaUmmaWarpSpecializedILi13ELi2ELi4ENS5_IJNS4_1CILi2EEENSA_ILi1EEESC_EEEEENS5_IJNSA_ILi64EEENSA_ILi160EEENSA_ILi32EEEEEENS_10bfloat16_tENS5_IJlSC_lEEESJ_SK_NS4_8TiledMMAINS4_8MMA_AtomIJNS4_20SM100_MMA_F16BF16_SSISJ_SJ_fLi64ELi160ELNS4_4UMMA5MajorE0ELSP_0ELNSO_7ScaleInE0ELSQ_0EEEEEENS4_6LayoutINS5_IJSC_SC_SC_EEENS5_IJNSA_ILi0EEESV_SV_EEEEENS5_IJNS4_10UnderscoreESY_SY_EEEEENS4_13SM90_TMA_LOADENS4_14ComposedLayoutINS4_7SwizzleILi2ELi4ELi3EEENS4_18smem_ptr_flag_bitsILi16EEENST_INS5_IJNSA_ILi8EEESH_EEENS5_IJSH_SC_EEEEEEEvNS4_8identityENS4_23SM90_TMA_LOAD_MULTICASTES1B_vS1C_EENS_8epilogue10collective18CollectiveEpilogueINS1F_23Sm100TmaWarpSpecializedILi2ELi1ELi80ELb1ELb0EEEJSI_NS5_IJNST_ISF_SC_EENST_ISG_SC_EEEEESJ_SK_SJ_SK_NS1F_6fusion15FusionCallbacksIS1J_NS1N_17LinearCombinationISJ_fSJ_fLNS_15FloatRoundStyleE2EEESI_S1M_JEEENS4_5SM1004TMEM4LOAD26SM100_TMEM_LOAD_16dp256b4xES11_S1B_NS4_17SM75_U32x4_LDSM_NENS4_14SM90_TMA_STOREES1B_NS4_17SM90_U32x4_STSM_NENS4_39AutoVectorizingCopyWithAssumedAlignmentILi128EEEEEEvvEEEEvNT_6ParamsE,"aw",@nobits
	.sectionflags	@""
	.align	16
	.zero		1024


//--------------------- .nv.shared.reserved.0     --------------------------
	.section	.nv.shared.reserved.0,"aw",@nobits
	.weak		__nv_reservedSMEM_offset_0_alias
	.size		__nv_reservedSMEM_offset_0_alias, 0, 64
	.other		__nv_reservedSMEM_offset_0_alias,@"STO_CUDA_RESERVED_SHARED STV_DEFAULT"
__nv_reservedSMEM_offset_0_alias:
	.zero		0
.nv.shared.reserved.0:
	.zero		64
	.weak		__nv_reservedSMEM_tcgen05_partition
	.type		__nv_reservedSMEM_tcgen05_partition,@object
	.size		__nv_reservedSMEM_tcgen05_partition,(.L_0 - __nv_reservedSMEM_tcgen05_partition)
__nv_reservedSMEM_tcgen05_partition:
	.zero		32
.L_0:


//--------------------- .nv.global                --------------------------
	.section	.nv.global,"aw",@nobits
.nv.global:
	.type		_ZN39_INTERNAL_95991d26_4_k_cu_817ca2a4_31684cute1_E,@object
	.size		_ZN39_INTERNAL_95991d26_4_k_cu_817ca2a4_31684cute1_E,(_ZN39_INTERNAL_95991d26_4_k_cu_817ca2a4_31684cuda3std3__45__cpo6cbeginE - _ZN39_INTERNAL_95991d26_4_k_cu_817ca2a4_31684cute1_E)
_ZN39_INTERNAL_95991d26_4_k_cu_817ca2a4_31684cute1_E:
	.zero		1
	.type		_ZN39_INTERNAL_95991d26_4_k_cu_817ca2a4_31684cuda3std3__45__cpo6cbeginE,@object
	.size		_ZN39_INTERNAL_95991d26_4_k_cu_817ca2a4_31684cuda3std3__45__cpo6cbeginE,(_ZN39_INTERNAL_95991d26_4_k_cu_817ca2a4_31684cuda3std3__48in_placeE - _ZN39_INTERNAL_95991d26_4_k_cu_817ca2a4_31684cuda3std3__45__cpo6cbeginE)
_ZN39_INTERNAL_95991d26_4_k_cu_817ca2a4_31684cuda3std3__45__cpo6cbeginE:
	.zero		1
	.type		_ZN39_INTERNAL_95991d26_4_k_cu_817ca2a4_31684cuda3std3__48in_placeE,@object
	.size		_ZN39_INTERNAL_95991d26_4_k_cu_817ca2a4_31684cuda3std3__48in_placeE,(_ZN39_INTERNAL_95991d26_4_k_cu_817ca2a4_31684cuda3std6ranges3__45__cpo9iter_moveE - _ZN39_INTERNAL_95991d26_4_k_cu_817ca2a4_31684cuda3std3__48in_placeE)
_ZN39_INTERNAL_95991d26_4_k_cu_817ca2a4_31684cuda3std3__48in_placeE:
	.zero		1
	.type		_ZN39_INTERNAL_95991d26_4_k_cu_817ca2a4_31684cuda3std6ranges3__45__cpo9iter_moveE,@object
	.size		_ZN39_INTERNAL_95991d26_4_k_cu_817ca2a4_31684cuda3std6ranges3__45__cpo9iter_moveE,(_ZN39_INTERNAL_95991d26_4_k_cu_817ca2a4_31684cuda3std3__45__cpo5beginE - _ZN39_INTERNAL_95991d26_4_k_cu_817ca2a4_31684cuda3std6ranges3__45__cpo9iter_moveE)
_ZN39_INTERNAL_95991d26_4_k_cu_817ca2a4_31684cuda3std6ranges3__45__cpo9iter_moveE:
	.zero		1
	.type		_ZN39_INTERNAL_95991d26_4_k_cu_817ca2a4_31684cuda3std3__45__cpo5beginE,@object
	.size		_ZN39_INTERNAL_95991d26_4_k_cu_817ca2a4_31684cuda3std3__45__cpo5beginE,(_ZN39_INTERNAL_95991d26_4_k_cu_817ca2a4_31684cuda3std3__441_GLOBAL__N__95991d26_4_k_cu_817ca2a4_31686ignoreE - _ZN39_INTERNAL_95991d26_4_k_cu_817ca2a4_31684cuda3std3__45__cpo5beginE)
_ZN39_INTERNAL_95991d26_4_k_cu_817ca2a4_31684cuda3std3__45__cpo5beginE:
	.zero		1
	.type		_ZN39_INTERNAL_95991d26_4_k_cu_817ca2a4_31684cuda3std3__441_GLOBAL__N__95991d26_4_k_cu_817ca2a4_31686ignoreE,@object
	.size		_ZN39_INTERNAL_95991d26_4_k_cu_817ca2a4_31684cuda3std3__441_GLOBAL__N__95991d26_4_k_cu_817ca2a4_31686ignoreE,(_ZN39_INTERNAL_95991d26_4_k_cu_817ca2a4_31684cute7productE - _ZN39_INTERNAL_95991d26_4_k_cu_817ca2a4_31684cuda3std3__441_GLOBAL__N__95991d26_4_k_cu_817ca2a4_31686ignoreE)
_ZN39_INTERNAL_95991d26_4_k_cu_817ca2a4_31684cuda3std3__441_GLOBAL__N__95991d26_4_k_cu_817ca2a4_31686ignoreE:
	.zero		1
	.type		_ZN39_INTERNAL_95991d26_4_k_cu_817ca2a4_31684cute7productE,@object
	.size		_ZN39_INTERNAL_95991d26_4_k_cu_817ca2a4_31684cute7productE,(_ZN39_INTERNAL_95991d26_4_k_cu_817ca2a4_31684cuda3std3__45__cpo3endE - _ZN39_INTERNAL_95991d26_4_k_cu_817ca2a4_31684cute7productE)
_ZN39_INTERNAL_95991d26_4_k_cu_817ca2a4_31684cute7productE:
	.zero		1
	.type		_ZN39_INTERNAL_95991d26_4_k_cu_817ca2a4_31684cuda3std3__45__cpo3endE,@object
	.size		_ZN39_INTERNAL_95991d26_4_k_cu_817ca2a4_31684cuda3std3__45__cpo3endE,(_ZN39_INTERNAL_95991d26_4_k_cu_817ca2a4_31684cuda3std3__419piecewise_constructE - _ZN39_INTERNAL_95991d26_4_k_cu_817ca2a4_31684cuda3std3__45__cpo3endE)
_ZN39_INTERNAL_95991d26_4_k_cu_817ca2a4_31684cuda3std3__45__cpo3endE:
	.zero		1
	.type		_ZN39_INTERNAL_95991d26_4_k_cu_817ca2a4_31684cuda3std3__419piecewise_constructE,@object
	.size		_ZN39_INTERNAL_95991d26_4_k_cu_817ca2a4_31684cuda3std3__419piecewise_constructE,(_ZN39_INTERNAL_95991d26_4_k_cu_817ca2a4_31684cuda3std3__45__cpo4cendE - _ZN39_INTERNAL_95991d26_4_k_cu_817ca2a4_31684cuda3std3__419piecewise_constructE)
_ZN39_INTERNAL_95991d26_4_k_cu_817ca2a4_31684cuda3std3__419piecewise_constructE:
	.zero		1
	.type		_ZN39_INTERNAL_95991d26_4_k_cu_817ca2a4_31684cuda3std3__45__cpo4cendE,@object
	.size		_ZN39_INTERNAL_95991d26_4_k_cu_817ca2a4_31684cuda3std3__45__cpo4cendE,(_ZN39_INTERNAL_95991d26_4_k_cu_817ca2a4_31684cuda3std6ranges3__45__cpo4swapE - _ZN39_INTERNAL_95991d26_4_k_cu_817ca2a4_31684cuda3std3__45__cpo4cendE)
_ZN39_INTERNAL_95991d26_4_k_cu_817ca2a4_31684cuda3std3__45__cpo4cendE:
	.zero		1
	.type		_ZN39_INTERNAL_95991d26_4_k_cu_817ca2a4_31684cuda3std6ranges3__45__cpo4swapE,@object
	.size		_ZN39_INTERNAL_95991d26_4_k_cu_817ca2a4_31684cuda3std6ranges3__45__cpo4swapE,(.L_10 - _ZN39_INTERNAL_95991d26_4_k_cu_817ca2a4_31684cuda3std6ranges3__45__cpo4swapE)
_ZN39_INTERNAL_95991d26_4_k_cu_817ca2a4_31684cuda3std6ranges3__45__cpo4swapE:
	.zero		1
.L_10:


//--------------------- .nv.constant0._ZN7cutlass13device_kernelINS_4gemm6kernel13GemmUniversalIN4cute5tupleIJiiiiEEENS1_10collective13CollectiveMmaINS1_35MainloopSm100TmaUmmaWarpSpecializedILi13ELi2ELi4ENS5_IJNS4_1CILi2EEENSA_ILi1EEESC_EEEEENS5_IJNSA_ILi64EEENSA_ILi160EEENSA_ILi32EEEEEENS_10bfloat16_tENS5_IJlSC_lEEESJ_SK_NS4_8TiledMMAINS4_8MMA_AtomIJNS4_20SM100_MMA_F16BF16_SSISJ_SJ_fLi64ELi160ELNS4_4UMMA5MajorE0ELSP_0ELNSO_7ScaleInE0ELSQ_0EEEEEENS4_6LayoutINS5_IJSC_SC_SC_EEENS5_IJNSA_ILi0EEESV_SV_EEEEENS5_IJNS4_10UnderscoreESY_SY_EEEEENS4_13SM90_TMA_LOADENS4_14ComposedLayoutINS4_7SwizzleILi2ELi4ELi3EEENS4_18smem_ptr_flag_bitsILi16EEENST_INS5_IJNSA_ILi8EEESH_EEENS5_IJSH_SC_EEEEEEEvNS4_8identityENS4_23SM90_TMA_LOAD_MULTICASTES1B_vS1C_EENS_8epilogue10collective18CollectiveEpilogueINS1F_23Sm100TmaWarpSpecializedILi2ELi1ELi80ELb1ELb0EEEJSI_NS5_IJNST_ISF_SC_EENST_ISG_SC_EEEEESJ_SK_SJ_SK_NS1F_6fusion15FusionCallbacksIS1J_NS1N_17LinearCombinationISJ_fSJ_fLNS_15FloatRoundStyleE2EEESI_S1M_JEEENS4_5SM1004TMEM4LOAD26SM100_TMEM_LOAD_16dp256b4xES11_S1B_NS4_17SM75_U32x4_LDSM_NENS4_14SM90_TMA_STOREES1B_NS4_17SM90_U32x4_STSM_NENS4_39AutoVectorizingCopyWithAssumedAlignmentILi128EEEEEEvvEEEEvNT_6ParamsE --------------------------
	.section	.nv.constant0._ZN7cutlass13device_kernelINS_4gemm6kernel13GemmUniversalIN4cute5tupleIJiiiiEEENS1_10collective13CollectiveMmaINS1_35MainloopSm100TmaUmmaWarpSpecializedILi13ELi2ELi4ENS5_IJNS4_1CILi2EEENSA_ILi1EEESC_EEEEENS5_IJNSA_ILi64EEENSA_ILi160EEENSA_ILi32EEEEEENS_10bfloat16_tENS5_IJlSC_lEEESJ_SK_NS4_8TiledMMAINS4_8MMA_AtomIJNS4_20SM100_MMA_F16BF16_SSISJ_SJ_fLi64ELi160ELNS4_4UMMA5MajorE0ELSP_0ELNSO_7ScaleInE0ELSQ_0EEEEEENS4_6LayoutINS5_IJSC_SC_SC_EEENS5_IJNSA_ILi0EEESV_SV_EEEEENS5_IJNS4_10UnderscoreESY_SY_EEEEENS4_13SM90_TMA_LOADENS4_14ComposedLayoutINS4_7SwizzleILi2ELi4ELi3EEENS4_18smem_ptr_flag_bitsILi16EEENST_INS5_IJNSA_ILi8EEESH_EEENS5_IJSH_SC_EEEEEEEvNS4_8identityENS4_23SM90_TMA_LOAD_MULTICASTES1B_vS1C_EENS_8epilogue10collective18CollectiveEpilogueINS1F_23Sm100TmaWarpSpecializedILi2ELi1ELi80ELb1ELb0EEEJSI_NS5_IJNST_ISF_SC_EENST_ISG_SC_EEEEESJ_SK_SJ_SK_NS1F_6fusion15FusionCallbacksIS1J_NS1N_17LinearCombinationISJ_fSJ_fLNS_15FloatRoundStyleE2EEESI_S1M_JEEENS4_5SM1004TMEM4LOAD26SM100_TMEM_LOAD_16dp256b4xES11_S1B_NS4_17SM75_U32x4_LDSM_NENS4_14SM90_TMA_STOREES1B_NS4_17SM90_U32x4_STSM_NENS4_39AutoVectorizingCopyWithAssumedAlignmentILi128EEEEEEvvEEEEvNT_6ParamsE,"a",@progbits
	.sectionflags	@""
	.align	4
.nv.constant0._ZN7cutlass13device_kernelINS_4gemm6kernel13GemmUniversalIN4cute5tupleIJiiiiEEENS1_10collective13CollectiveMmaINS1_35MainloopSm100TmaUmmaWarpSpecializedILi13ELi2ELi4ENS5_IJNS4_1CILi2EEENSA_ILi1EEESC_EEEEENS5_IJNSA_ILi64EEENSA_ILi160EEENSA_ILi32EEEEEENS_10bfloat16_tENS5_IJlSC_lEEESJ_SK_NS4_8TiledMMAINS4_8MMA_AtomIJNS4_20SM100_MMA_F16BF16_SSISJ_SJ_fLi64ELi160ELNS4_4UMMA5MajorE0ELSP_0ELNSO_7ScaleInE0ELSQ_0EEEEEENS4_6LayoutINS5_IJSC_SC_SC_EEENS5_IJNSA_ILi0EEESV_SV_EEEEENS5_IJNS4_10UnderscoreESY_SY_EEEEENS4_13SM90_TMA_LOADENS4_14ComposedLayoutINS4_7SwizzleILi2ELi4ELi3EEENS4_18smem_ptr_flag_bitsILi16EEENST_INS5_IJNSA_ILi8EEESH_EEENS5_IJSH_SC_EEEEEEEvNS4_8identityENS4_23SM90_TMA_LOAD_MULTICASTES1B_vS1C_EENS_8epilogue10collective18CollectiveEpilogueINS1F_23Sm100TmaWarpSpecializedILi2ELi1ELi80ELb1ELb0EEEJSI_NS5_IJNST_ISF_SC_EENST_ISG_SC_EEEEESJ_SK_SJ_SK_NS1F_6fusion15FusionCallbacksIS1J_NS1N_17LinearCombinationISJ_fSJ_fLNS_15FloatRoundStyleE2EEESI_S1M_JEEENS4_5SM1004TMEM4LOAD26SM100_TMEM_LOAD_16dp256b4xES11_S1B_NS4_17SM75_U32x4_LDSM_NENS4_14SM90_TMA_STOREES1B_NS4_17SM90_U32x4_STSM_NENS4_39AutoVectorizingCopyWithAssumedAlignmentILi128EEEEEEvvEEEEvNT_6ParamsE:
	.zero		2944


//--------------------- SYMBOLS --------------------------

	.type		.nv.reservedSmem.offset0,@object
	.size		.nv.reservedSmem.offset0,0x4
	.type		.nv.reservedSmem.cap,@object
	.size		.nv.reservedSmem.cap,0x4
	.type		__assertfail,@function
